// auto-generated by cutlass_sweep.gemm — config: {"arch": "sm_90", "cluster_m": 2, "cluster_n": 1, "dtype": "e4m3", "stages": 4, "tile_k": 64, "tile_m": 64, "tile_n": 64}
#include "cutlass/cutlass.h"
#include "cutlass/gemm/collective/collective_builder.hpp"
#include "cutlass/gemm/device/gemm_universal_adapter.h"
#include "cutlass/gemm/kernel/gemm_universal.hpp"
#include "cutlass/epilogue/collective/collective_builder.hpp"

using ElemA = cutlass::float_e4m3_t;
using ElemB = cutlass::float_e4m3_t;
using ElemCD = cutlass::float_e4m3_t;
using Acc  = float;
using TileShape    = cute::Shape<cute::_64, cute::_64, cute::_64>;
using ClusterShape = cute::Shape<cute::_2, cute::_1, cute::_1>;

using CollectiveEpilogue = typename cutlass::epilogue::collective::CollectiveBuilder<
    cutlass::arch::Sm90, cutlass::arch::OpClassTensorOp,
    TileShape, ClusterShape,
    cutlass::epilogue::collective::EpilogueTileAuto,
    Acc, Acc,
    ElemCD, cutlass::layout::RowMajor, 128 / cutlass::sizeof_bits<ElemCD>::value,
    ElemCD, cutlass::layout::RowMajor, 128 / cutlass::sizeof_bits<ElemCD>::value,
    cutlass::epilogue::collective::EpilogueScheduleAuto
  >::CollectiveOp;

using CollectiveMainloop = typename cutlass::gemm::collective::CollectiveBuilder<
    cutlass::arch::Sm90, cutlass::arch::OpClassTensorOp,
    ElemA, cutlass::layout::RowMajor, 128 / cutlass::sizeof_bits<ElemA>::value,
    ElemB, cutlass::layout::ColumnMajor, 128 / cutlass::sizeof_bits<ElemB>::value,
    Acc,
    TileShape, ClusterShape,
    cutlass::gemm::collective::StageCount<4>,
    cutlass::gemm::collective::KernelScheduleAuto
  >::CollectiveOp;

using GemmKernel = cutlass::gemm::kernel::GemmUniversal<
    cute::Shape<int,int,int,int>,
    CollectiveMainloop,
    CollectiveEpilogue
>;
using Gemm = cutlass::gemm::device::GemmUniversalAdapter<GemmKernel>;

// Force the device kernel symbol into the cubin without needing a host main.
auto* _anchor = &cutlass::device_kernel<GemmKernel>;


// ===== COMPILED SASS (sm_90a) =====

	.target	sm_90a

	.elftype	@"ET_EXEC"


//--------------------- .note.nv.tkinfo           --------------------------
	.section	.note.nv.tkinfo,"",@"SHT_NOTE"
	.sectionflags	@"SHF_NOTE_NV_TKINFO"
	.tkinfo
        /*0018*/ 	.word	0x00000002
        /*0030*/ 	.string	""
        /*0030*/ 	.string	"ptxas"
        /*0030*/ 	.string	"Cuda compilation tools, release 13.0, V13.0.88"
        /*0030*/ 	.string	"Build cuda_13.0.r13.0/compiler.36424714_0"
        /*0030*/ 	.string	"-arch sm_90a -m 64 "



//--------------------- .note.nv.cuinfo           --------------------------
	.section	.note.nv.cuinfo,"",@"SHT_NOTE"
	.sectionflags	@"SHF_NOTE_NV_CUINFO"
        /*0018*/ 	.short	0x0002
        /*001a*/ 	.short	0x005a
        /*001c*/ 	.short	0x0082
	.zero		2


//--------------------- .nv.info                  --------------------------
	.section	.nv.info,"",@"SHT_CUDA_INFO"
	.align	4


	//----- nvinfo : EIATTR_REGCOUNT
	.align		4
        /*0000*/ 	.byte	0x04, 0x2f
        /*0002*/ 	.short	(.L_12 - .L_11)
	.align		4
.L_11:
        /*0004*/ 	.word	index@(_ZN7cutlass13device_kernelINS_4gemm6kernel13GemmUniversalIN4cute5tupleIJiiiiEEENS1_10collective13CollectiveMmaINS1_37MainloopSm90TmaGmmaWarpSpecializedFP8ILi4ENS5_IJNS4_1CILi2EEENSA_ILi1EEESC_EEENS1_32KernelTmaWarpSpecializedPingpongEEENS5_IJNSA_ILi64EEESG_SG_EEENS_12float_e4m3_tENS5_IJlSC_lEEESI_SJ_NS4_8TiledMMAINS4_8MMA_AtomIJNS4_4SM904GMMA30MMA_64x64x32_F32E4M3E4M3_SS_TNILNSN_7ScaleInE1ELSP_1EEEEEENS4_6LayoutINS5_IJSC_SC_SC_EEENS5_IJNSA_ILi0EEESU_SU_EEEEENS5_IJNS4_10UnderscoreESX_SX_EEEEENS4_13SM90_TMA_LOADENS4_14ComposedLayoutINS4_7SwizzleILi2ELi4ELi3EEENS4_18smem_ptr_flag_bitsILi8EEENSS_INS5_IJNSA_ILi8EEESG_EEENS5_IJSG_SC_EEEEEEEvNS4_8identityENS4_23SM90_TMA_LOAD_MULTICASTES1A_vS1B_EENS_8epilogue10collective6detail29Sm90TmaWarpSpecializedAdapterINS1F_15DefaultEpilogueISI_SJ_SJ_NS1E_6thread17LinearCombinationISI_Li1EffLNS1J_9ScaleType4KindE0ELNS_15FloatRoundStyleE2ESI_EENS1_15EpilogueDefaultEEEEEvvEEEEvNT_6ParamsE)
        /*0008*/ 	.word	0x000000a8


	//----- nvinfo : EIATTR_FRAME_SIZE
	.align		4
.L_12:
        /*000c*/ 	.byte	0x04, 0x11
        /*000e*/ 	.short	(.L_14 - .L_13)
	.align		4
.L_13:
        /*0010*/ 	.word	index@(_ZN7cutlass13device_kernelINS_4gemm6kernel13GemmUniversalIN4cute5tupleIJiiiiEEENS1_10collective13CollectiveMmaINS1_37MainloopSm90TmaGmmaWarpSpecializedFP8ILi4ENS5_IJNS4_1CILi2EEENSA_ILi1EEESC_EEENS1_32KernelTmaWarpSpecializedPingpongEEENS5_IJNSA_ILi64EEESG_SG_EEENS_12float_e4m3_tENS5_IJlSC_lEEESI_SJ_NS4_8TiledMMAINS4_8MMA_AtomIJNS4_4SM904GMMA30MMA_64x64x32_F32E4M3E4M3_SS_TNILNSN_7ScaleInE1ELSP_1EEEEEENS4_6LayoutINS5_IJSC_SC_SC_EEENS5_IJNSA_ILi0EEESU_SU_EEEEENS5_IJNS4_10UnderscoreESX_SX_EEEEENS4_13SM90_TMA_LOADENS4_14ComposedLayoutINS4_7SwizzleILi2ELi4ELi3EEENS4_18smem_ptr_flag_bitsILi8EEENSS_INS5_IJNSA_ILi8EEESG_EEENS5_IJSG_SC_EEEEEEEvNS4_8identityENS4_23SM90_TMA_LOAD_MULTICASTES1A_vS1B_EENS_8epilogue10collective6detail29Sm90TmaWarpSpecializedAdapterINS1F_15DefaultEpilogueISI_SJ_SJ_NS1E_6thread17LinearCombinationISI_Li1EffLNS1J_9ScaleType4KindE0ELNS_15FloatRoundStyleE2ESI_EENS1_15EpilogueDefaultEEEEEvvEEEEvNT_6ParamsE)
        /*0014*/ 	.word	0x00000000


	//----- nvinfo : EIATTR_MIN_STACK_SIZE
	.align		4
.L_14:
        /*0018*/ 	.byte	0x04, 0x12
        /*001a*/ 	.short	(.L_16 - .L_15)
	.align		4
.L_15:
        /*001c*/ 	.word	index@(_ZN7cutlass13device_kernelINS_4gemm6kernel13GemmUniversalIN4cute5tupleIJiiiiEEENS1_10collective13CollectiveMmaINS1_37MainloopSm90TmaGmmaWarpSpecializedFP8ILi4ENS5_IJNS4_1CILi2EEENSA_ILi1EEESC_EEENS1_32KernelTmaWarpSpecializedPingpongEEENS5_IJNSA_ILi64EEESG_SG_EEENS_12float_e4m3_tENS5_IJlSC_lEEESI_SJ_NS4_8TiledMMAINS4_8MMA_AtomIJNS4_4SM904GMMA30MMA_64x64x32_F32E4M3E4M3_SS_TNILNSN_7ScaleInE1ELSP_1EEEEEENS4_6LayoutINS5_IJSC_SC_SC_EEENS5_IJNSA_ILi0EEESU_SU_EEEEENS5_IJNS4_10UnderscoreESX_SX_EEEEENS4_13SM90_TMA_LOADENS4_14ComposedLayoutINS4_7SwizzleILi2ELi4ELi3EEENS4_18smem_ptr_flag_bitsILi8EEENSS_INS5_IJNSA_ILi8EEESG_EEENS5_IJSG_SC_EEEEEEEvNS4_8identityENS4_23SM90_TMA_LOAD_MULTICASTES1A_vS1B_EENS_8epilogue10collective6detail29Sm90TmaWarpSpecializedAdapterINS1F_15DefaultEpilogueISI_SJ_SJ_NS1E_6thread17LinearCombinationISI_Li1EffLNS1J_9ScaleType4KindE0ELNS_15FloatRoundStyleE2ESI_EENS1_15EpilogueDefaultEEEEEvvEEEEvNT_6ParamsE)
        /*0020*/ 	.word	0x00000000
.L_16:


//--------------------- .nv.compat                --------------------------
	.section	.nv.compat,"",@"SHT_CUDA_COMPAT_INFO"
	.align	4
        /*0000*/ 	.byte	0x02, 0x09, 0x01, 0x00, 0x02, 0x02, 0x04, 0x00, 0x02, 0x05, 0x05, 0x00, 0x03, 0x07, 0x01, 0x01
        /*0010*/ 	.byte	0x02, 0x03, 0x01, 0x00, 0x02, 0x06, 0x01, 0x00, 0x04, 0x0b, 0x08, 0x00, 0x00, 0x00, 0x00, 0x00
        /*0020*/ 	.byte	0x00, 0x00, 0x00, 0x00


//--------------------- .nv.info._ZN7cutlass13device_kernelINS_4gemm6kernel13GemmUniversalIN4cute5tupleIJiiiiEEENS1_10collective13CollectiveMmaINS1_37MainloopSm90TmaGmmaWarpSpecializedFP8ILi4ENS5_IJNS4_1CILi2EEENSA_ILi1EEESC_EEENS1_32KernelTmaWarpSpecializedPingpongEEENS5_IJNSA_ILi64EEESG_SG_EEENS_12float_e4m3_tENS5_IJlSC_lEEESI_SJ_NS4_8TiledMMAINS4_8MMA_AtomIJNS4_4SM904GMMA30MMA_64x64x32_F32E4M3E4M3_SS_TNILNSN_7ScaleInE1ELSP_1EEEEEENS4_6LayoutINS5_IJSC_SC_SC_EEENS5_IJNSA_ILi0EEESU_SU_EEEEENS5_IJNS4_10UnderscoreESX_SX_EEEEENS4_13SM90_TMA_LOADENS4_14ComposedLayoutINS4_7SwizzleILi2ELi4ELi3EEENS4_18smem_ptr_flag_bitsILi8EEENSS_INS5_IJNSA_ILi8EEESG_EEENS5_IJSG_SC_EEEEEEEvNS4_8identityENS4_23SM90_TMA_LOAD_MULTICASTES1A_vS1B_EENS_8epilogue10collective6detail29Sm90TmaWarpSpecializedAdapterINS1F_15DefaultEpilogueISI_SJ_SJ_NS1E_6thread17LinearCombinationISI_Li1EffLNS1J_9ScaleType4KindE0ELNS_15FloatRoundStyleE2ESI_EENS1_15EpilogueDefaultEEEEEvvEEEEvNT_6ParamsE --------------------------
	.section	.nv.info._ZN7cutlass13device_kernelINS_4gemm6kernel13GemmUniversalIN4cute5tupleIJiiiiEEENS1_10collective13CollectiveMmaINS1_37MainloopSm90TmaGmmaWarpSpecializedFP8ILi4ENS5_IJNS4_1CILi2EEENSA_ILi1EEESC_EEENS1_32KernelTmaWarpSpecializedPingpongEEENS5_IJNSA_ILi64EEESG_SG_EEENS_12float_e4m3_tENS5_IJlSC_lEEESI_SJ_NS4_8TiledMMAINS4_8MMA_AtomIJNS4_4SM904GMMA30MMA_64x64x32_F32E4M3E4M3_SS_TNILNSN_7ScaleInE1ELSP_1EEEEEENS4_6LayoutINS5_IJSC_SC_SC_EEENS5_IJNSA_ILi0EEESU_SU_EEEEENS5_IJNS4_10UnderscoreESX_SX_EEEEENS4_13SM90_TMA_LOADENS4_14ComposedLayoutINS4_7SwizzleILi2ELi4ELi3EEENS4_18smem_ptr_flag_bitsILi8EEENSS_INS5_IJNSA_ILi8EEESG_EEENS5_IJSG_SC_EEEEEEEvNS4_8identityENS4_23SM90_TMA_LOAD_MULTICASTES1A_vS1B_EENS_8epilogue10collective6detail29Sm90TmaWarpSpecializedAdapterINS1F_15DefaultEpilogueISI_SJ_SJ_NS1E_6thread17LinearCombinationISI_Li1EffLNS1J_9ScaleType4KindE0ELNS_15FloatRoundStyleE2ESI_EENS1_15EpilogueDefaultEEEEEvvEEEEvNT_6ParamsE,"",@"SHT_CUDA_INFO"
	.sectionflags	@""
	.align	4


	//----- nvinfo : EIATTR_CUDA_API_VERSION
	.align		4
        /*0000*/ 	.byte	0x04, 0x37
        /*0002*/ 	.short	(.L_18 - .L_17)
.L_17:
        /*0004*/ 	.word	0x00000082


	//----- nvinfo : EIATTR_KPARAM_INFO
	.align		4
.L_18:
        /*0008*/ 	.byte	0x04, 0x17
        /*000a*/ 	.short	(.L_20 - .L_19)
.L_19:
        /*000c*/ 	.word	0x00000000
        /*0010*/ 	.short	0x0000
        /*0012*/ 	.short	0x0070
        /*0014*/ 	.byte	0x00, 0xf0, 0x01, 0x10


	//----- nvinfo : EIATTR_SPARSE_MMA_MASK
	.align		4
.L_20:
        /*0018*/ 	.byte	0x03, 0x50
        /*001a*/ 	.short	0x0000


	//----- nvinfo : EIATTR_MAXREG_COUNT
	.align		4
        /*001c*/ 	.byte	0x03, 0x1b
        /*001e*/ 	.short	0x00a8


	//----- nvinfo : EIATTR_NUM_BARRIERS
	.align		4
        /*0020*/ 	.byte	0x02, 0x4c
        /*0022*/ 	.byte	0x01
	.zero		1


	//----- nvinfo : EIATTR_MERCURY_ISA_VERSION
	.align		4
        /*0024*/ 	.byte	0x03, 0x5f
        /*0026*/ 	.short	0x0101


	//----- nvinfo : EIATTR_INT_WARP_WIDE_INSTR_OFFSETS
	.align		4
        /*0028*/ 	.byte	0x04, 0x31
        /*002a*/ 	.short	(.L_22 - .L_21)


	//   ....[0]....
.L_21:
        /*002c*/ 	.word	0x00000580


	//   ....[1]....
        /*0030*/ 	.word	0x000005f0


	//   ....[2]....
        /*0034*/ 	.word	0x00000690


	//   ....[3]....
        /*0038*/ 	.word	0x000006a0


	//   ....[4]....
        /*003c*/ 	.word	0x000006b0


	//   ....[5]....
        /*0040*/ 	.word	0x000006d0


	//   ....[6]....
        /*0044*/ 	.word	0x000007f0


	//   ....[7]....
        /*0048*/ 	.word	0x00000800


	//   ....[8]....
        /*004c*/ 	.word	0x000028a0


	//----- nvinfo : EIATTR_COOP_GROUP_MASK_REGIDS
	.align		4
.L_22:
        /*0050*/ 	.byte	0x04, 0x29
        /*0052*/ 	.short	(.L_24 - .L_23)


	//   ....[0]....
.L_23:
        /*0054*/ 	.word	0xffffffff


	//   ....[1]....
        /*0058*/ 	.word	0xffffffff


	//   ....[2]....
        /*005c*/ 	.word	0xffffffff


	//   ....[3]....
        /*0060*/ 	.word	0xffffffff


	//   ....[4]....
        /*0064*/ 	.word	0xffffffff


	//   ....[5]....
        /*0068*/ 	.word	0xffffffff


	//   ....[6]....
        /*006c*/ 	.word	0xffffffff


	//----- nvinfo : EIATTR_COOP_GROUP_INSTR_OFFSETS
	.align		4
.L_24:
        /*0070*/ 	.byte	0x04, 0x28
        /*0072*/ 	.short	(.L_26 - .L_25)


	//   ....[0]....
.L_25:
        /*0074*/ 	.word	0x00000050


	//   ....[1]....
        /*0078*/ 	.word	0x00000080


	//   ....[2]....
        /*007c*/ 	.word	0x00000180


	//   ....[3]....
        /*0080*/ 	.word	0x000003a0


	//   ....[4]....
        /*0084*/ 	.word	0x000003e0


	//   ....[5]....
        /*0088*/ 	.word	0x00000490


	//   ....[6]....
        /*008c*/ 	.word	0x00000980


	//----- nvinfo : EIATTR_REG_RECONFIG
	.align		4
.L_26:
        /*0090*/ 	.byte	0x01, 0x54
	.zero		2


	//----- nvinfo : EIATTR_MBARRIER_INSTR_OFFSETS
	.align		4
        /*0094*/ 	.byte	0x04, 0x39
        /*0096*/ 	.short	(.L_28 - .L_27)


	//   ....[0]....
.L_27:
        /*0098*/ 	.word	0x00000300
        /*009c*/ 	.word	0x000000ff
        /*00a0*/ 	.word	0x00000000
        /*00a4*/ 	.short	0x0100
        /*00a6*/ 	.byte	0x0a
	.zero		1


	//   ....[1]....
        /*00a8*/ 	.word	0x00000310
        /*00ac*/ 	.word	0x000000ff
        /*00b0*/ 	.word	0x00000020
        /*00b4*/ 	.short	0x0100
        /*00b6*/ 	.byte	0x0a
	.zero		1


	//   ....[2]....
        /*00b8*/ 	.word	0x00000320
        /*00bc*/ 	.word	0x000000ff
        /*00c0*/ 	.word	0x00000008
        /*00c4*/ 	.short	0x0100
        /*00c6*/ 	.byte	0x0a
	.zero		1


	//   ....[3]....
        /*00c8*/ 	.word	0x00000330
        /*00cc*/ 	.word	0x000000ff
        /*00d0*/ 	.word	0x00000028
        /*00d4*/ 	.short	0x0100
        /*00d6*/ 	.byte	0x0a
	.zero		1


	//   ....[4]....
        /*00d8*/ 	.word	0x00000340
        /*00dc*/ 	.word	0x000000ff
        /*00e0*/ 	.word	0x00000010
        /*00e4*/ 	.short	0x0100
        /*00e6*/ 	.byte	0x0a
	.zero		1


	//   ....[5]....
        /*00e8*/ 	.word	0x00000350
        /*00ec*/ 	.word	0x000000ff
        /*00f0*/ 	.word	0x00000030
        /*00f4*/ 	.short	0x0100
        /*00f6*/ 	.byte	0x0a
	.zero		1


	//   ....[6]....
        /*00f8*/ 	.word	0x00000360
        /*00fc*/ 	.word	0x000000ff
        /*0100*/ 	.word	0x00000018
        /*0104*/ 	.short	0x0100
        /*0106*/ 	.byte	0x0a
	.zero		1


	//   ....[7]....
        /*0108*/ 	.word	0x00000370
        /*010c*/ 	.word	0x000000ff
        /*0110*/ 	.word	0x00000038
        /*0114*/ 	.short	0x0100
        /*0116*/ 	.byte	0x0a
	.zero		1


	//   ....[8]....
        /*0118*/ 	.word	0x00000840
        /*011c*/ 	.word	0x000000ff
        /*0120*/ 	.word	0x00000070
        /*0124*/ 	.short	0x0100
        /*0126*/ 	.byte	0x0e
	.zero		1


	//   ....[9]....
        /*0128*/ 	.word	0x00000890
        /*012c*/ 	.word	0x000000ff
        /*0130*/ 	.word	0x00000078
        /*0134*/ 	.short	0x0100
        /*0136*/ 	.byte	0x0e
	.zero		1


	//   ....[10]....
        /*0138*/ 	.word	0x000008c0
        /*013c*/ 	.word	0x000000ff
        /*0140*/ 	.word	0x00000050
        /*0144*/ 	.short	0x0100
        /*0146*/ 	.byte	0x0f
	.zero		1


	//   ....[11]....
        /*0148*/ 	.word	0x00000910
        /*014c*/ 	.word	0x000000ff
        /*0150*/ 	.word	0x00000058
        /*0154*/ 	.short	0x0100
        /*0156*/ 	.byte	0x0f
	.zero		1


	//   ....[12]....
        /*0158*/ 	.word	0x00000920
        /*015c*/ 	.word	0x000000ff
        /*0160*/ 	.word	0x00000060
        /*0164*/ 	.short	0x0100
        /*0166*/ 	.byte	0x0f
	.zero		1


	//   ....[13]....
        /*0168*/ 	.word	0x00000930
        /*016c*/ 	.word	0x000000ff
        /*0170*/ 	.word	0x00000068
        /*0174*/ 	.short	0x0100
        /*0176*/ 	.byte	0x0f
	.zero		1


	//   ....[14]....
        /*0178*/ 	.word	0x000017d0
        /*017c*/ 	.word	0x00000011
        /*0180*/ 	.word	0xfffffff8
        /*0184*/ 	.short	0x010a
        /*0186*/ 	.byte	0x3f
	.zero		1


	//   ....[15]....
        /*0188*/ 	.word	0x00001ab0
        /*018c*/ 	.word	0x000000ff
        /*0190*/ 	.word	0x00000000
        /*0194*/ 	.short	0x010a
        /*0196*/ 	.byte	0x04
	.zero		1


	//   ....[16]....
        /*0198*/ 	.word	0x00001af0
        /*019c*/ 	.word	0x000000ff
        /*01a0*/ 	.word	0x00000000
        /*01a4*/ 	.short	0x010a
        /*01a6*/ 	.byte	0x04
	.zero		1


	//   ....[17]....
        /*01a8*/ 	.word	0x00002070
        /*01ac*/ 	.word	0x000000ff
        /*01b0*/ 	.word	0x00000000
        /*01b4*/ 	.short	0x010a
        /*01b6*/ 	.byte	0x08
	.zero		1


	//   ....[18]....
        /*01b8*/ 	.word	0x000020b0
        /*01bc*/ 	.word	0x000000ff
        /*01c0*/ 	.word	0x00000000
        /*01c4*/ 	.short	0x010a
        /*01c6*/ 	.byte	0x08
	.zero		1


	//   ....[19]....
        /*01c8*/ 	.word	0x000024a0
        /*01cc*/ 	.word	0x0000000f
        /*01d0*/ 	.word	0x00000000
        /*01d4*/ 	.short	0x0101
        /*01d6*/ 	.byte	0x3f
	.zero		1


	//   ....[20]....
        /*01d8*/ 	.word	0x00002810
        /*01dc*/ 	.word	0x00000057
        /*01e0*/ 	.word	0x00000000
        /*01e4*/ 	.short	0x0101
        /*01e6*/ 	.byte	0x21
	.zero		1


	//   ....[21]....
        /*01e8*/ 	.word	0x00002920
        /*01ec*/ 	.word	0x0000000d
        /*01f0*/ 	.word	0x00000000
        /*01f4*/ 	.short	0x0101
        /*01f6*/ 	.byte	0x3f
	.zero		1


	//   ....[22]....
        /*01f8*/ 	.word	0x00002990
        /*01fc*/ 	.word	0x00000011
        /*0200*/ 	.word	0x00000008
        /*0204*/ 	.short	0x010a
        /*0206*/ 	.byte	0x3f
	.zero		1


	//   ....[23]....
        /*0208*/ 	.word	0x00005170
        /*020c*/ 	.word	0x00000012
        /*0210*/ 	.word	0x00000000
        /*0214*/ 	.short	0x0101
        /*0216*/ 	.byte	0x21
	.zero		1


	//   ....[24]....
        /*0218*/ 	.word	0x00005c30
        /*021c*/ 	.word	0x0000000d
        /*0220*/ 	.word	0x00000020
        /*0224*/ 	.short	0x010a
        /*0226*/ 	.byte	0x3f
	.zero		1


	//   ....[25]....
        /*0228*/ 	.word	0x00005fd0
        /*022c*/ 	.word	0x00000003
        /*0230*/ 	.word	0x00000078
        /*0234*/ 	.short	0x0101
        /*0236*/ 	.byte	0x3f
	.zero		1


	//   ....[26]....
        /*0238*/ 	.word	0x00006760
        /*023c*/ 	.word	0x00000005
        /*0240*/ 	.word	0x00000000
        /*0244*/ 	.short	0x010a
        /*0246*/ 	.byte	0x3f
	.zero		1


	//   ....[27]....
        /*0248*/ 	.word	0x000067e0
        /*024c*/ 	.word	0x00000007
        /*0250*/ 	.word	0x00000000
        /*0254*/ 	.short	0x010a
        /*0256*/ 	.byte	0x3f
	.zero		1


	//   ....[28]....
        /*0258*/ 	.word	0x00006870
        /*025c*/ 	.word	0x00000006
        /*0260*/ 	.word	0x00000000
        /*0264*/ 	.short	0x010a
        /*0266*/ 	.byte	0x3f
	.zero		1


	//   ....[29]....
        /*0268*/ 	.word	0x00006900
        /*026c*/ 	.word	0x00000003
        /*0270*/ 	.word	0x00000000
        /*0274*/ 	.short	0x010a
        /*0276*/ 	.byte	0x3f
	.zero		1


	//   ....[30]....
        /*0278*/ 	.word	0x00006960
        /*027c*/ 	.word	0x00000011
        /*0280*/ 	.word	0xfffffff8
        /*0284*/ 	.short	0x010a
        /*0286*/ 	.byte	0x3f
	.zero		1


	//   ....[31]....
        /*0288*/ 	.word	0x000069c0
        /*028c*/ 	.word	0x0000000d
        /*0290*/ 	.word	0x00000000
        /*0294*/ 	.short	0x010a
        /*0296*/ 	.byte	0x3f
	.zero		1


	//   ....[32]....
        /*0298*/ 	.word	0x00006a20
        /*029c*/ 	.word	0x0000000f
        /*02a0*/ 	.word	0x00000000
        /*02a4*/ 	.short	0x010a
        /*02a6*/ 	.byte	0x3f
	.zero		1


	//   ....[33]....
        /*02a8*/ 	.word	0x00006a70
        /*02ac*/ 	.word	0x00000011
        /*02b0*/ 	.word	0x00000008
        /*02b4*/ 	.short	0x010a
        /*02b6*/ 	.byte	0x3f
	.zero		1


	//   ....[34]....
        /*02b8*/ 	.word	0x00006b40
        /*02bc*/ 	.word	0x0000000d
        /*02c0*/ 	.word	0x00000020
        /*02c4*/ 	.short	0x010a
        /*02c6*/ 	.byte	0x3f
	.zero		1


	//   ....[35]....
        /*02c8*/ 	.word	0x00006c20
        /*02cc*/ 	.word	0x00000005
        /*02d0*/ 	.word	0x00000000
        /*02d4*/ 	.short	0x010a
        /*02d6*/ 	.byte	0x3f
	.zero		1


	//   ....[36]....
        /*02d8*/ 	.word	0x00006c70
        /*02dc*/ 	.word	0x00000007
        /*02e0*/ 	.word	0x00000000
        /*02e4*/ 	.short	0x010a
        /*02e6*/ 	.byte	0x3f
	.zero		1


	//   ....[37]....
        /*02e8*/ 	.word	0x00006cc0
        /*02ec*/ 	.word	0x00000006
        /*02f0*/ 	.word	0x00000000
        /*02f4*/ 	.short	0x010a
        /*02f6*/ 	.byte	0x3f
	.zero		1


	//----- nvinfo : EIATTR_NUM_MBARRIERS
	.align		4
.L_28:
        /*02f8*/ 	.byte	0x03, 0x38
        /*02fa*/ 	.short	0x000e


	//----- nvinfo : EIATTR_EXIT_INSTR_OFFSETS
	.align		4
        /*02fc*/ 	.byte	0x04, 0x1c
        /*02fe*/ 	.short	(.L_30 - .L_29)


	//   ....[0]....
.L_29:
        /*0300*/ 	.word	0x00001440


	//   ....[1]....
        /*0304*/ 	.word	0x000014a0


	//   ....[2]....
        /*0308*/ 	.word	0x00005920


	//   ....[3]....
        /*030c*/ 	.word	0x00005950


	//   ....[4]....
        /*0310*/ 	.word	0x00006950


	//----- nvinfo : EIATTR_MAX_THREADS
	.align		4
.L_30:
        /*0314*/ 	.byte	0x04, 0x05
        /*0316*/ 	.short	(.L_32 - .L_31)
.L_31:
        /*0318*/ 	.word	0x00000180
        /*031c*/ 	.word	0x00000001
        /*0320*/ 	.word	0x00000001


	//----- nvinfo : EIATTR_CRS_STACK_SIZE
	.align		4
.L_32:
        /*0324*/ 	.byte	0x04, 0x1e
        /*0326*/ 	.short	(.L_34 - .L_33)
.L_33:
        /*0328*/ 	.word	0x00000000


	//----- nvinfo : EIATTR_CBANK_PARAM_SIZE
	.align		4
.L_34:
        /*032c*/ 	.byte	0x03, 0x19
        /*032e*/ 	.short	0x0470


	//----- nvinfo : EIATTR_PARAM_CBANK
	.align		4
        /*0330*/ 	.byte	0x04, 0x0a
        /*0332*/ 	.short	(.L_36 - .L_35)
	.align		4
.L_35:
        /*0334*/ 	.word	index@(.nv.constant0._ZN7cutlass13device_kernelINS_4gemm6kernel13GemmUniversalIN4cute5tupleIJiiiiEEENS1_10collective13CollectiveMmaINS1_37MainloopSm90TmaGmmaWarpSpecializedFP8ILi4ENS5_IJNS4_1CILi2EEENSA_ILi1EEESC_EEENS1_32KernelTmaWarpSpecializedPingpongEEENS5_IJNSA_ILi64EEESG_SG_EEENS_12float_e4m3_tENS5_IJlSC_lEEESI_SJ_NS4_8TiledMMAINS4_8MMA_AtomIJNS4_4SM904GMMA30MMA_64x64x32_F32E4M3E4M3_SS_TNILNSN_7ScaleInE1ELSP_1EEEEEENS4_6LayoutINS5_IJSC_SC_SC_EEENS5_IJNSA_ILi0EEESU_SU_EEEEENS5_IJNS4_10UnderscoreESX_SX_EEEEENS4_13SM90_TMA_LOADENS4_14ComposedLayoutINS4_7SwizzleILi2ELi4ELi3EEENS4_18smem_ptr_flag_bitsILi8EEENSS_INS5_IJNSA_ILi8EEESG_EEENS5_IJSG_SC_EEEEEEEvNS4_8identityENS4_23SM90_TMA_LOAD_MULTICASTES1A_vS1B_EENS_8epilogue10collective6detail29Sm90TmaWarpSpecializedAdapterINS1F_15DefaultEpilogueISI_SJ_SJ_NS1E_6thread17LinearCombinationISI_Li1EffLNS1J_9ScaleType4KindE0ELNS_15FloatRoundStyleE2ESI_EENS1_15EpilogueDefaultEEEEEvvEEEEvNT_6ParamsE)
        /*0338*/ 	.short	0x0210
        /*033a*/ 	.short	0x0470


	//----- nvinfo : EIATTR_SW_WAR
	.align		4
.L_36:
        /*033c*/ 	.byte	0x04, 0x36
        /*033e*/ 	.short	(.L_38 - .L_37)
.L_37:
        /*0340*/ 	.word	0x00000008
.L_38:


//--------------------- .nv.callgraph             --------------------------
	.section	.nv.callgraph,"",@"SHT_CUDA_CALLGRAPH"
	.align	4
	.sectionentsize	8
	.align		4
        /*0000*/ 	.word	0x00000000
	.align		4
        /*0004*/ 	.word	0xffffffff
	.align		4
        /*0008*/ 	.word	0x00000000
	.align		4
        /*000c*/ 	.word	0xfffffffe
	.align		4
        /*0010*/ 	.word	0x00000000
	.align		4
        /*0014*/ 	.word	0xfffffffd
	.align		4
        /*0018*/ 	.word	0x00000000
	.align		4
        /*001c*/ 	.word	0xfffffffc


//--------------------- .nv.constant4             --------------------------
	.section	.nv.constant4,"a",@progbits
	.align	8
	.align		8
.nv.constant4:
        /*0000*/ 	.dword	_ZN39_INTERNAL_4cf8d7d9_4_k_cu_d535aaaf_37664cuda3std3__45__cpo5beginE
	.align		8
        /*0008*/ 	.dword	_ZN39_INTERNAL_4cf8d7d9_4_k_cu_d535aaaf_37664cuda3std3__45__cpo3endE
	.align		8
        /*0010*/ 	.dword	_ZN39_INTERNAL_4cf8d7d9_4_k_cu_d535aaaf_37664cuda3std3__45__cpo6cbeginE
	.align		8
        /*0018*/ 	.dword	_ZN39_INTERNAL_4cf8d7d9_4_k_cu_d535aaaf_37664cuda3std3__45__cpo4cendE
	.align		8
        /*0020*/ 	.dword	_ZN39_INTERNAL_4cf8d7d9_4_k_cu_d535aaaf_37664cuda3std3__441_GLOBAL__N__4cf8d7d9_4_k_cu_d535aaaf_37666ignoreE
	.align		8
        /*0028*/ 	.dword	_ZN39_INTERNAL_4cf8d7d9_4_k_cu_d535aaaf_37664cuda3std3__419piecewise_constructE
	.align		8
        /*0030*/ 	.dword	_ZN39_INTERNAL_4cf8d7d9_4_k_cu_d535aaaf_37664cuda3std3__48in_placeE
	.align		8
        /*0038*/ 	.dword	_ZN39_INTERNAL_4cf8d7d9_4_k_cu_d535aaaf_37664cuda3std6ranges3__45__cpo4swapE
	.align		8
        /*0040*/ 	.dword	_ZN39_INTERNAL_4cf8d7d9_4_k_cu_d535aaaf_37664cuda3std6ranges3__45__cpo9iter_moveE
	.align		8
        /*0048*/ 	.dword	_ZN39_INTERNAL_4cf8d7d9_4_k_cu_d535aaaf_37664cute7productE
	.align		8
        /*0050*/ 	.dword	_ZN39_INTERNAL_4cf8d7d9_4_k_cu_d535aaaf_37664cute1_E


//--------------------- .text._ZN7cutlass13device_kernelINS_4gemm6kernel13GemmUniversalIN4cute5tupleIJiiiiEEENS1_10collective13CollectiveMmaINS1_37MainloopSm90TmaGmmaWarpSpecializedFP8ILi4ENS5_IJNS4_1CILi2EEENSA_ILi1EEESC_EEENS1_32KernelTmaWarpSpecializedPingpongEEENS5_IJNSA_ILi64EEESG_SG_EEENS_12float_e4m3_tENS5_IJlSC_lEEESI_SJ_NS4_8TiledMMAINS4_8MMA_AtomIJNS4_4SM904GMMA30MMA_64x64x32_F32E4M3E4M3_SS_TNILNSN_7ScaleInE1ELSP_1EEEEEENS4_6LayoutINS5_IJSC_SC_SC_EEENS5_IJNSA_ILi0EEESU_SU_EEEEENS5_IJNS4_10UnderscoreESX_SX_EEEEENS4_13SM90_TMA_LOADENS4_14ComposedLayoutINS4_7SwizzleILi2ELi4ELi3EEENS4_18smem_ptr_flag_bitsILi8EEENSS_INS5_IJNSA_ILi8EEESG_EEENS5_IJSG_SC_EEEEEEEvNS4_8identityENS4_23SM90_TMA_LOAD_MULTICASTES1A_vS1B_EENS_8epilogue10collective6detail29Sm90TmaWarpSpecializedAdapterINS1F_15DefaultEpilogueISI_SJ_SJ_NS1E_6thread17LinearCombinationISI_Li1EffLNS1J_9ScaleType4KindE0ELNS_15FloatRoundStyleE2ESI_EENS1_15EpilogueDefaultEEEEEvvEEEEvNT_6ParamsE --------------------------
	.section	.text._ZN7cutlass13device_kernelINS_4gemm6kernel13GemmUniversalIN4cute5tupleIJiiiiEEENS1_10collective13CollectiveMmaINS1_37MainloopSm90TmaGmmaWarpSpecializedFP8ILi4ENS5_IJNS4_1CILi2EEENSA_ILi1EEESC_EEENS1_32KernelTmaWarpSpecializedPingpongEEENS5_IJNSA_ILi64EEESG_SG_EEENS_12float_e4m3_tENS5_IJlSC_lEEESI_SJ_NS4_8TiledMMAINS4_8MMA_AtomIJNS4_4SM904GMMA30MMA_64x64x32_F32E4M3E4M3_SS_TNILNSN_7ScaleInE1ELSP_1EEEEEENS4_6LayoutINS5_IJSC_SC_SC_EEENS5_IJNSA_ILi0EEESU_SU_EEEEENS5_IJNS4_10UnderscoreESX_SX_EEEEENS4_13SM90_TMA_LOADENS4_14ComposedLayoutINS4_7SwizzleILi2ELi4ELi3EEENS4_18smem_ptr_flag_bitsILi8EEENSS_INS5_IJNSA_ILi8EEESG_EEENS5_IJSG_SC_EEEEEEEvNS4_8identityENS4_23SM90_TMA_LOAD_MULTICASTES1A_vS1B_EENS_8epilogue10collective6detail29Sm90TmaWarpSpecializedAdapterINS1F_15DefaultEpilogueISI_SJ_SJ_NS1E_6thread17LinearCombinationISI_Li1EffLNS1J_9ScaleType4KindE0ELNS_15FloatRoundStyleE2ESI_EENS1_15EpilogueDefaultEEEEEvvEEEEvNT_6ParamsE,"ax",@progbits
	.align	128
.text._ZN7cutlass13device_kernelINS_4gemm6kernel13GemmUniversalIN4cute5tupleIJiiiiEEENS1_10collective13CollectiveMmaINS1_37MainloopSm90TmaGmmaWarpSpecializedFP8ILi4ENS5_IJNS4_1CILi2EEENSA_ILi1EEESC_EEENS1_32KernelTmaWarpSpecializedPingpongEEENS5_IJNSA_ILi64EEESG_SG_EEENS_12float_e4m3_tENS5_IJlSC_lEEESI_SJ_NS4_8TiledMMAINS4_8MMA_AtomIJNS4_4SM904GMMA30MMA_64x64x32_F32E4M3E4M3_SS_TNILNSN_7ScaleInE1ELSP_1EEEEEENS4_6LayoutINS5_IJSC_SC_SC_EEENS5_IJNSA_ILi0EEESU_SU_EEEEENS5_IJNS4_10UnderscoreESX_SX_EEEEENS4_13SM90_TMA_LOADENS4_14ComposedLayoutINS4_7SwizzleILi2ELi4ELi3EEENS4_18smem_ptr_flag_bitsILi8EEENSS_INS5_IJNSA_ILi8EEESG_EEENS5_IJSG_SC_EEEEEEEvNS4_8identityENS4_23SM90_TMA_LOAD_MULTICASTES1A_vS1B_EENS_8epilogue10collective6detail29Sm90TmaWarpSpecializedAdapterINS1F_15DefaultEpilogueISI_SJ_SJ_NS1E_6thread17LinearCombinationISI_Li1EffLNS1J_9ScaleType4KindE0ELNS_15FloatRoundStyleE2ESI_EENS1_15EpilogueDefaultEEEEEvvEEEEvNT_6ParamsE:
        .type           _ZN7cutlass13device_kernelINS_4gemm6kernel13GemmUniversalIN4cute5tupleIJiiiiEEENS1_10collective13CollectiveMmaINS1_37MainloopSm90TmaGmmaWarpSpecializedFP8ILi4ENS5_IJNS4_1CILi2EEENSA_ILi1EEESC_EEENS1_32KernelTmaWarpSpecializedPingpongEEENS5_IJNSA_ILi64EEESG_SG_EEENS_12float_e4m3_tENS5_IJlSC_lEEESI_SJ_NS4_8TiledMMAINS4_8MMA_AtomIJNS4_4SM904GMMA30MMA_64x64x32_F32E4M3E4M3_SS_TNILNSN_7ScaleInE1ELSP_1EEEEEENS4_6LayoutINS5_IJSC_SC_SC_EEENS5_IJNSA_ILi0EEESU_SU_EEEEENS5_IJNS4_10UnderscoreESX_SX_EEEEENS4_13SM90_TMA_LOADENS4_14ComposedLayoutINS4_7SwizzleILi2ELi4ELi3EEENS4_18smem_ptr_flag_bitsILi8EEENSS_INS5_IJNSA_ILi8EEESG_EEENS5_IJSG_SC_EEEEEEEvNS4_8identityENS4_23SM90_TMA_LOAD_MULTICASTES1A_vS1B_EENS_8epilogue10collective6detail29Sm90TmaWarpSpecializedAdapterINS1F_15DefaultEpilogueISI_SJ_SJ_NS1E_6thread17LinearCombinationISI_Li1EffLNS1J_9ScaleType4KindE0ELNS_15FloatRoundStyleE2ESI_EENS1_15EpilogueDefaultEEEEEvvEEEEvNT_6ParamsE,@function
        .size           _ZN7cutlass13device_kernelINS_4gemm6kernel13GemmUniversalIN4cute5tupleIJiiiiEEENS1_10collective13CollectiveMmaINS1_37MainloopSm90TmaGmmaWarpSpecializedFP8ILi4ENS5_IJNS4_1CILi2EEENSA_ILi1EEESC_EEENS1_32KernelTmaWarpSpecializedPingpongEEENS5_IJNSA_ILi64EEESG_SG_EEENS_12float_e4m3_tENS5_IJlSC_lEEESI_SJ_NS4_8TiledMMAINS4_8MMA_AtomIJNS4_4SM904GMMA30MMA_64x64x32_F32E4M3E4M3_SS_TNILNSN_7ScaleInE1ELSP_1EEEEEENS4_6LayoutINS5_IJSC_SC_SC_EEENS5_IJNSA_ILi0EEESU_SU_EEEEENS5_IJNS4_10UnderscoreESX_SX_EEEEENS4_13SM90_TMA_LOADENS4_14ComposedLayoutINS4_7SwizzleILi2ELi4ELi3EEENS4_18smem_ptr_flag_bitsILi8EEENSS_INS5_IJNSA_ILi8EEESG_EEENS5_IJSG_SC_EEEEEEEvNS4_8identityENS4_23SM90_TMA_LOAD_MULTICASTES1A_vS1B_EENS_8epilogue10collective6detail29Sm90TmaWarpSpecializedAdapterINS1F_15DefaultEpilogueISI_SJ_SJ_NS1E_6thread17LinearCombinationISI_Li1EffLNS1J_9ScaleType4KindE0ELNS_15FloatRoundStyleE2ESI_EENS1_15EpilogueDefaultEEEEEvvEEEEvNT_6ParamsE,(.L_x_143 - _ZN7cutlass13device_kernelINS_4gemm6kernel13GemmUniversalIN4cute5tupleIJiiiiEEENS1_10collective13CollectiveMmaINS1_37MainloopSm90TmaGmmaWarpSpecializedFP8ILi4ENS5_IJNS4_1CILi2EEENSA_ILi1EEESC_EEENS1_32KernelTmaWarpSpecializedPingpongEEENS5_IJNSA_ILi64EEESG_SG_EEENS_12float_e4m3_tENS5_IJlSC_lEEESI_SJ_NS4_8TiledMMAINS4_8MMA_AtomIJNS4_4SM904GMMA30MMA_64x64x32_F32E4M3E4M3_SS_TNILNSN_7ScaleInE1ELSP_1EEEEEENS4_6LayoutINS5_IJSC_SC_SC_EEENS5_IJNSA_ILi0EEESU_SU_EEEEENS5_IJNS4_10UnderscoreESX_SX_EEEEENS4_13SM90_TMA_LOADENS4_14ComposedLayoutINS4_7SwizzleILi2ELi4ELi3EEENS4_18smem_ptr_flag_bitsILi8EEENSS_INS5_IJNSA_ILi8EEESG_EEENS5_IJSG_SC_EEEEEEEvNS4_8identityENS4_23SM90_TMA_LOAD_MULTICASTES1A_vS1B_EENS_8epilogue10collective6detail29Sm90TmaWarpSpecializedAdapterINS1F_15DefaultEpilogueISI_SJ_SJ_NS1E_6thread17LinearCombinationISI_Li1EffLNS1J_9ScaleType4KindE0ELNS_15FloatRoundStyleE2ESI_EENS1_15EpilogueDefaultEEEEEvvEEEEvNT_6ParamsE)
        .other          _ZN7cutlass13device_kernelINS_4gemm6kernel13GemmUniversalIN4cute5tupleIJiiiiEEENS1_10collective13CollectiveMmaINS1_37MainloopSm90TmaGmmaWarpSpecializedFP8ILi4ENS5_IJNS4_1CILi2EEENSA_ILi1EEESC_EEENS1_32KernelTmaWarpSpecializedPingpongEEENS5_IJNSA_ILi64EEESG_SG_EEENS_12float_e4m3_tENS5_IJlSC_lEEESI_SJ_NS4_8TiledMMAINS4_8MMA_AtomIJNS4_4SM904GMMA30MMA_64x64x32_F32E4M3E4M3_SS_TNILNSN_7ScaleInE1ELSP_1EEEEEENS4_6LayoutINS5_IJSC_SC_SC_EEENS5_IJNSA_ILi0EEESU_SU_EEEEENS5_IJNS4_10UnderscoreESX_SX_EEEEENS4_13SM90_TMA_LOADENS4_14ComposedLayoutINS4_7SwizzleILi2ELi4ELi3EEENS4_18smem_ptr_flag_bitsILi8EEENSS_INS5_IJNSA_ILi8EEESG_EEENS5_IJSG_SC_EEEEEEEvNS4_8identityENS4_23SM90_TMA_LOAD_MULTICASTES1A_vS1B_EENS_8epilogue10collective6detail29Sm90TmaWarpSpecializedAdapterINS1F_15DefaultEpilogueISI_SJ_SJ_NS1E_6thread17LinearCombinationISI_Li1EffLNS1J_9ScaleType4KindE0ELNS_15FloatRoundStyleE2ESI_EENS1_15EpilogueDefaultEEEEEvvEEEEvNT_6ParamsE,@"STO_CUDA_ENTRY STV_DEFAULT"
_ZN7cutlass13device_kernelINS_4gemm6kernel13GemmUniversalIN4cute5tupleIJiiiiEEENS1_10collective13CollectiveMmaINS1_37MainloopSm90TmaGmmaWarpSpecializedFP8ILi4ENS5_IJNS4_1CILi2EEENSA_ILi1EEESC_EEENS1_32KernelTmaWarpSpecializedPingpongEEENS5_IJNSA_ILi64EEESG_SG_EEENS_12float_e4m3_tENS5_IJlSC_lEEESI_SJ_NS4_8TiledMMAINS4_8MMA_AtomIJNS4_4SM904GMMA30MMA_64x64x32_F32E4M3E4M3_SS_TNILNSN_7ScaleInE1ELSP_1EEEEEENS4_6LayoutINS5_IJSC_SC_SC_EEENS5_IJNSA_ILi0EEESU_SU_EEEEENS5_IJNS4_10UnderscoreESX_SX_EEEEENS4_13SM90_TMA_LOADENS4_14ComposedLayoutINS4_7SwizzleILi2ELi4ELi3EEENS4_18smem_ptr_flag_bitsILi8EEENSS_INS5_IJNSA_ILi8EEESG_EEENS5_IJSG_SC_EEEEEEEvNS4_8identityENS4_23SM90_TMA_LOAD_MULTICASTES1A_vS1B_EENS_8epilogue10collective6detail29Sm90TmaWarpSpecializedAdapterINS1F_15DefaultEpilogueISI_SJ_SJ_NS1E_6thread17LinearCombinationISI_Li1EffLNS1J_9ScaleType4KindE0ELNS_15FloatRoundStyleE2ESI_EENS1_15EpilogueDefaultEEEEEvvEEEEvNT_6ParamsE:
[----:B------:R-:W-:Y:S01]  /*0000*/  LDC R1, c[0x0][0x28] ;  /* 0x00000a00ff017b82 */ /* 0x000fe20000000800 */
[----:B------:R-:W0:Y:S01]  /*0010*/  S2R R6, SR_TID.X ;  /* 0x0000000000067919 */ /* 0x000e220000002100 */
[----:B------:R-:W-:Y:S01]  /*0020*/  ELECT P0, URZ, PT ;  /* 0x00000000003f782f */ /* 0x000fe20003800000 */
[----:B------:R-:W-:Y:S01]  /*0030*/  BSSY B0, `(.L_x_0) ;  /* 0x0000014000007945 */ /* 0x000fe20003800000 */
[----:B0-----:R-:W-:-:S05]  /*0040*/  SHF.R.U32.HI R0, RZ, 0x5, R6 ;  /* 0x00000005ff007819 */ /* 0x001fca0000011606 */
[----:B------:R-:W0:Y:S02]  /*0050*/  SHFL.IDX PT, R2, R0, RZ, 0x1f ;  /* 0x00001fff00027589 */ /* 0x000e2400000e0000 */
[----:B0-----:R-:W-:Y:S02]  /*0060*/  R2UR UR6, R2 ;  /* 0x00000000020672ca */ /* 0x001fe400000e0000 */
[----:B------:R-:W-:-:S05]  /*0070*/  SHF.R.U32.HI R2, RZ, 0x7, R6 ;  /* 0x00000007ff027819 */ /* 0x000fca0000011606 */
[----:B------:R0:W1:Y:S06]  /*0080*/  SHFL.IDX PT, R3, R2, RZ, 0x1f ;  /* 0x00001fff02037589 */ /* 0x00006c00000e0000 */
[----:B------:R-:W-:Y:S02]  /*0090*/  USHF.R.S32.HI UR4, URZ, 0x1f, UR6 ;  /* 0x0000001f3f047899 */ /* 0x000fe40008011406 */
[----:B------:R-:W-:Y:S02]  /*00a0*/  ISETP.NE.OR P0, PT, RZ, UR6, !P0 ;  /* 0x00000006ff007c0c */ /* 0x000fe4000c705670 */
[----:B------:R-:W-:-:S04]  /*00b0*/  ULEA.HI UR4, UR4, UR6, URZ, 0x2 ;  /* 0x0000000604047291 */ /* 0x000fc8000f8f103f */
[----:B------:R-:W-:-:S04]  /*00c0*/  ULOP3.LUT UR4, UR4, 0xfffffffc, URZ, 0xc0, !UPT ;  /* 0xfffffffc04047892 */ /* 0x000fc8000f8ec03f */
[----:B------:R-:W-:-:S03]  /*00d0*/  UIADD3 UR6, UR6, -UR4, URZ ;  /* 0x8000000406067290 */ /* 0x000fc6000fffe03f */
[----:B0-----:R-:W-:Y:S09]  /*00e0*/  @P0 BRA `(.L_x_1) ;  /* 0x0000000000200947 */ /* 0x001ff20003800000 */
[----:B------:R-:W-:Y:S02]  /*00f0*/  ULDC.64 UR4, c[0x0][0x198] ;  /* 0x0000660000047ab9 */ /* 0x000fe40000000a00 */
[----:B------:R-:W-:Y:S02]  /*0100*/  UIADD3 UR8, UP0, UR4, 0xf0, URZ ;  /* 0x000000f004087890 */ /* 0x000fe4000ff1e03f */
[----:B------:R-:W-:Y:S02]  /*0110*/  UIADD3 UR4, UP1, UR4, 0x1f0, URZ ;  /* 0x000001f004047890 */ /* 0x000fe4000ff3e03f */
[----:B------:R-:W-:Y:S02]  /*0120*/  UIADD3.X UR9, URZ, UR5, URZ, UP0, !UPT ;  /* 0x000000053f097290 */ /* 0x000fe400087fe43f */
[----:B------:R-:W-:-:S07]  /*0130*/  UIADD3.X UR5, URZ, UR5, URZ, UP1, !UPT ;  /* 0x000000053f057290 */ /* 0x000fce0008ffe43f */
[----:B------:R0:W-:Y:S02]  /*0140*/  UTMACCTL.PF [UR8] ;  /* 0x00000000080079b9 */ /* 0x0001e40008040000 */
[----:B------:R0:W-:Y:S02]  /*0150*/  UTMACCTL.PF [UR4] ;  /* 0x00000000040079b9 */ /* 0x0001e40008040000 */
[----:B0-----:R-:W-:Y:S01]  /*0160*/  NOP ;  /* 0x0000000000007918 */ /* 0x001fe20000000000 */
.L_x_1:
[----:B------:R-:W-:Y:S05]  /*0170*/  BSYNC B0 ;  /* 0x0000000000007941 */ /* 0x000fea0003800000 */
.L_x_0:
[----:B------:R-:W0:Y:S01]  /*0180*/  SHFL.IDX PT, R4, R0, RZ, 0x1f ;  /* 0x00001fff00047589 */ /* 0x000e2200000e0000 */
[----:B-1----:R-:W-:Y:S01]  /*0190*/  R2UR UR17, R3 ;  /* 0x00000000031172ca */ /* 0x002fe200000e0000 */
[----:B------:R-:W-:-:S04]  /*01a0*/  UISETP.NE.AND UP0, UPT, UR6, 0x3, UPT ;  /* 0x000000030600788c */ /* 0x000fc8000bf05270 */
[----:B------:R-:W-:-:S08]  /*01b0*/  UISETP.EQ.OR UP0, UPT, UR6, URZ, !UP0 ;  /* 0x0000003f0600728c */ /* 0x000fd0000c702670 */
[----:B------:R-:W-:Y:S02]  /*01c0*/  UIADD3 UR18, UR17, -0x1, URZ ;  /* 0xffffffff11127890 */ /* 0x000fe4000fffe03f */
[----:B------:R-:W-:Y:S02]  /*01d0*/  UISETP.EQ.AND UP0, UPT, UR17, URZ, UP0 ;  /* 0x0000003f1100728c */ /* 0x000fe40008702270 */
[----:B------:R-:W-:Y:S02]  /*01e0*/  UISETP.GE.U32.AND UP1, UPT, UR18, 0x2, UPT ;  /* 0x000000021200788c */ /* 0x000fe4000bf26070 */
[----:B------:R-:W-:Y:S01]  /*01f0*/  USEL UR7, URZ, 0x1, !UP0 ;  /* 0x000000013f077887 */ /* 0x000fe2000c000000 */
[----:B0-----:R-:W-:-:S03]  /*0200*/  ISETP.NE.AND P0, PT, R4, RZ, PT ;  /* 0x000000ff0400720c */ /* 0x001fc60003f05270 */
[----:B------:R-:W-:-:S10]  /*0210*/  USEL UR7, UR7, 0x2, UP1 ;  /* 0x0000000207077887 */ /* 0x000fd40008800000 */
[----:B------:R-:W-:Y:S05]  /*0220*/  @P0 BRA `(.L_x_2) ;  /* 0x0000000000580947 */ /* 0x000fea0003800000 */
[----:B------:R-:W0:Y:S01]  /*0230*/  S2UR UR10, SR_CgaCtaId ;  /* 0x00000000000a79c3 */ /* 0x000e220000008800 */
[----:B------:R-:W-:Y:S01]  /*0240*/  UMOV UR4, 0x400 ;  /* 0x0000040000047882 */ /* 0x000fe20000000000 */
[----:B------:R-:W-:Y:S01]  /*0250*/  UMOV UR5, 0x1 ;  /* 0x0000000100057882 */ /* 0x000fe20000000000 */
[----:B------:R-:W-:Y:S01]  /*0260*/  UMOV UR8, 0x2 ;  /* 0x0000000200087882 */ /* 0x000fe20000000000 */
[----:B------:R-:W-:Y:S01]  /*0270*/  ELECT P0, URZ, PT ;  /* 0x00000000003f782f */ /* 0x000fe20003800000 */
[----:B------:R-:W-:-:S04]  /*0280*/  UIADD3 UR8, -UR8, 0x100000, URZ ;  /* 0x0010000008087890 */ /* 0x000fc8000fffe13f */
[----:B------:R-:W-:Y:S02]  /*0290*/  USHF.L.U32 UR9, UR8, 0xb, URZ ;  /* 0x0000000b08097899 */ /* 0x000fe4000800063f */
[----:B------:R-:W-:Y:S02]  /*02a0*/  USHF.L.U32 UR8, UR8, 0x1, URZ ;  /* 0x0000000108087899 */ /* 0x000fe4000800063f */
[----:B0-----:R-:W-:Y:S02]  /*02b0*/  ULEA UR10, UR10, UR4, 0x18 ;  /* 0x000000040a0a7291 */ /* 0x001fe4000f8ec03f */
[----:B------:R-:W-:-:S04]  /*02c0*/  UIADD3 UR4, -UR5, 0x100000, URZ ;  /* 0x0010000005047890 */ /* 0x000fc8000fffe13f */
[----:B------:R-:W-:Y:S02]  /*02d0*/  USHF.L.U32 UR5, UR4, 0xb, URZ ;  /* 0x0000000b04057899 */ /* 0x000fe4000800063f */
[----:B------:R-:W-:Y:S01]  /*02e0*/  USHF.L.U32 UR4, UR4, 0x1, URZ ;  /* 0x0000000104047899 */ /* 0x000fe2000800063f */
[----:B------:R-:W0:Y:S11]  /*02f0*/  FENCE.VIEW.ASYNC.S ;  /* 0x00000000000073c6 */ /* 0x000e360000000000 */
[----:B0-----:R0:W1:Y:S01]  /*0300*/  SYNCS.EXCH.64 URZ, [UR10], UR4 ;  /* 0x000000040a3f75b2 */ /* 0x0010620008000100 */
[----:B------:R0:W2:Y:S01]  /*0310*/  SYNCS.EXCH.64 URZ, [UR10+0x20], UR8 ;  /* 0x000020080a3f75b2 */ /* 0x0000a20008000100 */
[----:B------:R0:W3:Y:S01]  /*0320*/  SYNCS.EXCH.64 URZ, [UR10+0x8], UR4 ;  /* 0x000008040a3f75b2 */ /* 0x0000e20008000100 */
[----:B------:R0:W4:Y:S01]  /*0330*/  SYNCS.EXCH.64 URZ, [UR10+0x28], UR8 ;  /* 0x000028080a3f75b2 */ /* 0x0001220008000100 */
[----:B------:R0:W0:Y:S01]  /*0340*/  SYNCS.EXCH.64 URZ, [UR10+0x10], UR4 ;  /* 0x000010040a3f75b2 */ /* 0x0000220008000100 */
[----:B------:R0:W0:Y:S01]  /*0350*/  SYNCS.EXCH.64 URZ, [UR10+0x30], UR8 ;  /* 0x000030080a3f75b2 */ /* 0x0000220008000100 */
[----:B------:R0:W0:Y:S01]  /*0360*/  SYNCS.EXCH.64 URZ, [UR10+0x18], UR4 ;  /* 0x000018040a3f75b2 */ /* 0x0000220008000100 */
[----:B------:R0:W0:Y:S01]  /*0370*/  SYNCS.EXCH.64 URZ, [UR10+0x38], UR8 ;  /* 0x000038080a3f75b2 */ /* 0x0000220008000100 */
[----:B------:R-:W-:Y:S01]  /*0380*/  NOP ;  /* 0x0000000000007918 */ /* 0x000fe20000000000 */
.L_x_2:
[----:B------:R-:W5:Y:S01]  /*0390*/  S2UR UR11, SR_CTAID.X ;  /* 0x00000000000b79c3 */ /* 0x000f620000002500 */
[----:B------:R-:W1:Y:S01]  /*03a0*/  SHFL.IDX PT, R5, R0, RZ, 0x1f ;  /* 0x00001fff00057589 */ /* 0x000e6200000e0000 */
[----:B------:R-:W-:Y:S02]  /*03b0*/  SHF.R.S32.HI R3, RZ, 0x1f, R6 ;  /* 0x0000001fff037819 */ /* 0x000fe40000011406 */
[----:B------:R-:W-:Y:S01]  /*03c0*/  ELECT P0, URZ, PT ;  /* 0x00000000003f782f */ /* 0x000fe20003800000 */
[----:B------:R-:W-:Y:S01]  /*03d0*/  NOP ;  /* 0x0000000000007918 */ /* 0x000fe20000000000 */
[----:B------:R2:W3:Y:S01]  /*03e0*/  SHFL.IDX PT, R8, R0, RZ, 0x1f ;  /* 0x00001fff00087589 */ /* 0x0004e200000e0000 */
[----:B------:R-:W-:Y:S01]  /*03f0*/  LEA.HI R3, R3, R6, RZ, 0x7 ;  /* 0x0000000603037211 */ /* 0x000fe200078f38ff */
[----:B0-----:R-:W-:Y:S01]  /*0400*/  ULDC UR4, c[0x0][0x150] ;  /* 0x0000540000047ab9 */ /* 0x001fe20000000800 */
[----:B------:R-:W0:Y:S01]  /*0410*/  S2UR UR9, SR_CTAID.Y ;  /* 0x00000000000979c3 */ /* 0x000e220000002600 */
[----:B------:R-:W-:-:S02]  /*0420*/  ELECT P1, URZ, PT ;  /* 0x00000000003f782f */ /* 0x000fc40003820000 */
[----:B------:R-:W-:Y:S01]  /*0430*/  LOP3.LUT R3, R3, 0xffffff80, RZ, 0xc0, !PT ;  /* 0xffffff8003037812 */ /* 0x000fe200078ec0ff */
[----:B------:R-:W-:Y:S01]  /*0440*/  ULDC UR8, c[0x0][0x144] ;  /* 0x0000510000087ab9 */ /* 0x000fe20000000800 */
[----:B------:R-:W-:Y:S01]  /*0450*/  UMOV UR20, 0x80 ;  /* 0x0000008000147882 */ /* 0x000fe20000000000 */
[----:B------:R-:W-:Y:S01]  /*0460*/  NOP ;  /* 0x0000000000007918 */ /* 0x000fe20000000000 */
[----:B------:R-:W-:Y:S01]  /*0470*/  ULDC UR19, c[0x0][0x148] ;  /* 0x0000520000137ab9 */ /* 0x000fe20000000800 */
[----:B------:R-:W-:Y:S01]  /*0480*/  IMAD.IADD R7, R6, 0x1, -R3 ;  /* 0x0000000106077824 */ /* 0x000fe200078e0a03 */
[----:B------:R0:W0:Y:S01]  /*0490*/  SHFL.IDX PT, R17, R2, RZ, 0x1f ;  /* 0x00001fff02117589 */ /* 0x00002200000e0000 */
[----:B------:R-:W-:-:S03]  /*04a0*/  ISETP.NE.AND P2, PT, RZ, UR17, PT ;  /* 0x00000011ff007c0c */ /* 0x000fc6000bf45270 */
[----:B------:R-:W-:Y:S02]  /*04b0*/  SHF.R.S32.HI R12, RZ, 0x1f, R7 ;  /* 0x0000001fff0c7819 */ /* 0x000fe40000011407 */
[----:B-----5:R-:W-:Y:S02]  /*04c0*/  I2FP.F32.U32 R9, UR11 ;  /* 0x0000000b00097c45 */ /* 0x020fe40008201000 */
[----:B------:R-:W-:Y:S02]  /*04d0*/  LEA.HI R3, R12, R7, RZ, 0x3 ;  /* 0x000000070c037211 */ /* 0x000fe400078f18ff */
[----:B-1----:R-:W-:Y:S01]  /*04e0*/  ISETP.NE.OR P0, PT, R5, RZ, !P0 ;  /* 0x000000ff0500720c */ /* 0x002fe20004705670 */
[----:B------:R-:W-:Y:S01]  /*04f0*/  FMUL R9, R9, UR4 ;  /* 0x0000000409097c20 */ /* 0x000fe20008400000 */
[--C-:B------:R-:W-:Y:S01]  /*0500*/  SHF.R.S32.HI R5, RZ, 0x3, R3.reuse ;  /* 0x00000003ff057819 */ /* 0x100fe20000011403 */
[----:B------:R-:W-:Y:S01]  /*0510*/  ULDC UR4, c[0x0][0x154] ;  /* 0x0000550000047ab9 */ /* 0x000fe20000000800 */
[----:B--2---:R-:W-:Y:S01]  /*0520*/  SHF.R.S32.HI R0, RZ, 0x1f, R3 ;  /* 0x0000001fff007819 */ /* 0x004fe20000011403 */
[----:B------:R1:W2:Y:S01]  /*0530*/  F2I.U32.TRUNC.NTZ R10, R9 ;  /* 0x00000009000a7305 */ /* 0x0002a2000020f000 */
[----:B------:R-:W-:-:S02]  /*0540*/  SHF.R.S32.HI R3, RZ, 0x1f, R4 ;  /* 0x0000001fff037819 */ /* 0x000fc40000011404 */
[----:B---3--:R-:W-:Y:S02]  /*0550*/  ISETP.NE.OR P1, PT, R8, RZ, !P1 ;  /* 0x000000ff0800720c */ /* 0x008fe40004f25670 */
[----:B------:R-:W-:Y:S02]  /*0560*/  LEA.HI R0, R0, R5, RZ, 0x2 ;  /* 0x0000000500007211 */ /* 0x000fe400078f10ff */
[----:B------:R-:W-:Y:S01]  /*0570*/  LEA.HI R3, R3, R4, RZ, 0x2 ;  /* 0x0000000403037211 */ /* 0x000fe200078f10ff */
[----:B------:R-:W-:Y:S01]  /*0580*/  VOTEU.ALL UP0, P0 ;  /* 0x00000000003f7886 */ /* 0x000fe20000000000 */
[----:B------:R-:W-:Y:S02]  /*0590*/  LOP3.LUT R0, R0, 0xfffffffc, RZ, 0xc0, !PT ;  /* 0xfffffffc00007812 */ /* 0x000fe400078ec0ff */
[----:B------:R-:W-:Y:S02]  /*05a0*/  LOP3.LUT R3, R3, 0x3ffffffc, RZ, 0xc0, !PT ;  /* 0x3ffffffc03037812 */ /* 0x000fe400078ec0ff */
[----:B0-----:R-:W-:Y:S01]  /*05b0*/  I2FP.F32.U32 R8, UR9 ;  /* 0x0000000900087c45 */ /* 0x001fe20008201000 */
[----:B------:R-:W-:Y:S01]  /*05c0*/  IMAD.IADD R0, R5, 0x1, -R0 ;  /* 0x0000000105007824 */ /* 0x000fe200078e0a00 */
[----:B------:R-:W0:Y:S01]  /*05d0*/  @!UP0 S2UR UR13, SR_CgaCtaId ;  /* 0x00000000000d89c3 */ /* 0x000e220000008800 */
[----:B------:R-:W-:Y:S01]  /*05e0*/  IMAD.IADD R3, R4, 0x1, -R3 ;  /* 0x0000000104037824 */ /* 0x000fe200078e0a03 */
[----:B------:R-:W-:Y:S01]  /*05f0*/  VOTEU.ALL UP1, P1 ;  /* 0x00000000003f7886 */ /* 0x000fe20000820000 */
[----:B-1----:R-:W-:Y:S01]  /*0600*/  FMUL R9, R8, UR4 ;  /* 0x0000000408097c20 */ /* 0x002fe20008400000 */
[----:B--2---:R-:W-:Y:S01]  /*0610*/  R2UR UR4, R10 ;  /* 0x000000000a0472ca */ /* 0x004fe200000e0000 */
[----:B------:R-:W-:Y:S01]  /*0620*/  IMAD R0, R3, 0x4, R0 ;  /* 0x0000000403007824 */ /* 0x000fe200078e0200 */
[----:B------:R-:W-:Y:S01]  /*0630*/  @!UP0 UMOV UR12, 0x400 ;  /* 0x00000400000c8882 */ /* 0x000fe20000000000 */
[----:B------:R-:W-:Y:S01]  /*0640*/  @!UP1 UMOV UR15, 0x400 ;  /* 0x00000400000f9882 */ /* 0x000fe20000000000 */
[----:B------:R-:W1:Y:S01]  /*0650*/  @!UP1 S2UR UR16, SR_CgaCtaId ;  /* 0x00000000001099c3 */ /* 0x000e620000008800 */
[----:B------:R-:W2:Y:S01]  /*0660*/  F2I.U32.TRUNC.NTZ R9, R9 ;  /* 0x0000000900097305 */ /* 0x000ea2000020f000 */
[C---:B------:R-:W-:Y:S01]  /*0670*/  IMAD.SHL.U32 R3, R0.reuse, 0x4, RZ ;  /* 0x0000000400037824 */ /* 0x040fe200078e00ff */
[C---:B------:R-:W-:Y:S01]  /*0680*/  LEA.HI R4, R0.reuse, R0, RZ, 0x1 ;  /* 0x0000000000047211 */ /* 0x040fe200078f08ff */
[----:B------:R-:W-:Y:S01]  /*0690*/  VOTEU.ALL UP2, P1 ;  /* 0x00000000003f7886 */ /* 0x000fe20000840000 */
[----:B------:R-:W-:Y:S01]  /*06a0*/  VOTEU.ALL UP3, P1 ;  /* 0x00000000003f7886 */ /* 0x000fe20000860000 */
[----:B------:R-:W-:Y:S01]  /*06b0*/  VOTEU.ALL UP4, P1 ;  /* 0x00000000003f7886 */ /* 0x000fe20000880000 */
[----:B------:R-:W-:Y:S01]  /*06c0*/  LOP3.LUT R8, R0, 0xc, R3, 0x78, !PT ;  /* 0x0000000c00087812 */ /* 0x000fe200078e7803 */
[----:B------:R-:W-:Y:S01]  /*06d0*/  VOTEU.ALL UP5, P1 ;  /* 0x00000000003f7886 */ /* 0x000fe200008a0000 */
[----:B------:R-:W-:Y:S01]  /*06e0*/  LOP3.LUT R5, R4, 0xfffffffe, RZ, 0xc0, !PT ;  /* 0xfffffffe04057812 */ /* 0x000fe200078ec0ff */
[----:B------:R-:W-:Y:S01]  /*06f0*/  UIADD3 UR4, -UR4, URZ, URZ ;  /* 0x0000003f04047290 */ /* 0x000fe2000fffe13f */
[----:B------:R-:W3:Y:S03]  /*0700*/  LDC R3, c[0x0][0x140] ;  /* 0x00005000ff037b82 */ /* 0x000ee60000000800 */
[----:B------:R-:W-:Y:S01]  /*0710*/  UIMAD UR8, UR8, UR4, UR11 ;  /* 0x00000004080872a4 */ /* 0x000fe2000f8e020b */
[----:B------:R-:W-:Y:S01]  /*0720*/  IMAD.IADD R5, R0, 0x1, -R5 ;  /* 0x0000000100057824 */ /* 0x000fe200078e0a05 */
[----:B--2---:R-:W-:Y:S01]  /*0730*/  R2UR UR10, R9 ;  /* 0x00000000090a72ca */ /* 0x004fe200000e0000 */
[----:B------:R-:W-:Y:S01]  /*0740*/  UMOV UR4, 0x20 ;  /* 0x0000002000047882 */ /* 0x000fe20000000000 */
[----:B0-----:R-:W-:Y:S01]  /*0750*/  @!UP0 ULEA UR14, UR13, UR12, 0x18 ;  /* 0x0000000c0d0e8291 */ /* 0x001fe2000f8ec03f */
[----:B------:R-:W-:Y:S01]  /*0760*/  IMAD.MOV.U32 R9, RZ, RZ, 0x1 ;  /* 0x00000001ff097424 */ /* 0x000fe200078e00ff */
[----:B------:R-:W-:Y:S01]  /*0770*/  ISETP.NE.AND P3, PT, R5, UR8, PT ;  /* 0x0000000805007c0c */ /* 0x000fe2000bf65270 */
[----:B------:R-:W-:-:S04]  /*0780*/  @!UP0 UIADD3 UR4, -UR4, 0x100000, URZ ;  /* 0x0010000004048890 */ /* 0x000fc8000fffe13f */
[----:B------:R-:W-:Y:S02]  /*0790*/  @!UP0 USHF.L.U32 UR5, UR4, 0xb, URZ ;  /* 0x0000000b04058899 */ /* 0x000fe4000800063f */
[----:B------:R-:W-:Y:S02]  /*07a0*/  @!UP0 USHF.L.U32 UR4, UR4, 0x1, URZ ;  /* 0x0000000104048899 */ /* 0x000fe4000800063f */
[----:B------:R-:W-:-:S04]  /*07b0*/  @!UP1 UIADD3 UR12, -UR20, 0x100000, URZ ;  /* 0x00100000140c9890 */ /* 0x000fc8000fffe13f */
[----:B------:R-:W-:Y:S02]  /*07c0*/  @!UP1 USHF.L.U32 UR13, UR12, 0xb, URZ ;  /* 0x0000000b0c0d9899 */ /* 0x000fe4000800063f */
[----:B------:R-:W-:Y:S02]  /*07d0*/  @!UP1 USHF.L.U32 UR12, UR12, 0x1, URZ ;  /* 0x000000010c0c9899 */ /* 0x000fe4000800063f */
[----:B-1----:R-:W-:Y:S01]  /*07e0*/  @!UP1 ULEA UR15, UR16, UR15, 0x18 ;  /* 0x0000000f100f9291 */ /* 0x002fe2000f8ec03f */
[----:B------:R-:W-:Y:S01]  /*07f0*/  VOTEU.ALL UP0, P0 ;  /* 0x00000000003f7886 */ /* 0x000fe20000000000 */
[----:B------:R-:W-:Y:S01]  /*0800*/  VOTEU.ALL UP1, P0 ;  /* 0x00000000003f7886 */ /* 0x000fe20000020000 */
[----:B------:R-:W-:Y:S01]  /*0810*/  UIADD3 UR10, -UR10, URZ, URZ ;  /* 0x0000003f0a0a7290 */ /* 0x000fe2000fffe13f */
[----:B------:R-:W-:Y:S01]  /*0820*/  LOP3.LUT P0, RZ, R7, 0x7, RZ, 0xc0, !PT ;  /* 0x0000000707ff7812 */ /* 0x000fe2000780c0ff */
[----:B------:R-:W0:Y:S02]  /*0830*/  FENCE.VIEW.ASYNC.S ;  /* 0x00000000000073c6 */ /* 0x000e240000000000 */
[----:B0-----:R-:W0:Y:S01]  /*0840*/  @!UP0 SYNCS.EXCH.64 URZ, [UR14+0x70], UR4 ;  /* 0x000070040e3f85b2 */ /* 0x001e220008000100 */
[----:B------:R-:W-:-:S02]  /*0850*/  @P3 LEA.HI R0, R8, R8, RZ, 0x1 ;  /* 0x0000000808003211 */ /* 0x000fc400078f08ff */
[----:B---3--:R-:W-:Y:S02]  /*0860*/  ISETP.EQ.U32.AND P1, PT, R3, 0x1, PT ;  /* 0x000000010300780c */ /* 0x008fe40003f22070 */
[----:B------:R-:W-:Y:S02]  /*0870*/  @P3 SHF.R.S32.HI R0, RZ, 0x1, R0 ;  /* 0x00000001ff003819 */ /* 0x000fe40000011400 */
[----:B------:R-:W-:Y:S01]  /*0880*/  ISETP.LT.U32.AND P0, PT, R8, 0x2, !P0 ;  /* 0x000000020800780c */ /* 0x000fe20004701070 */
[----:B------:R1:W2:Y:S01]  /*0890*/  @!UP1 SYNCS.EXCH.64 URZ, [UR14+0x78], UR4 ;  /* 0x000078040e3f95b2 */ /* 0x0002a20008000100 */
[----:B------:R-:W-:Y:S01]  /*08a0*/  NOP ;  /* 0x0000000000007918 */ /* 0x000fe20000000000 */
[----:B-1----:R-:W-:Y:S01]  /*08b0*/  UIMAD UR4, UR19, UR10, UR9 ;  /* 0x0000000a130472a4 */ /* 0x002fe2000f8e0209 */
[----:B------:R1:W3:Y:S05]  /*08c0*/  @!UP2 SYNCS.EXCH.64 URZ, [UR15+0x50], UR12 ;  /* 0x0000500c0f3fa5b2 */ /* 0x0002ea0008000100 */
[----:B------:R-:W-:-:S02]  /*08d0*/  @P3 ISETP.NE.AND P4, PT, R0, UR4, PT ;  /* 0x0000000400003c0c */ /* 0x000fc4000bf85270 */
[----:B------:R-:W-:Y:S02]  /*08e0*/  SEL R0, RZ, 0x1, !P0 ;  /* 0x00000001ff007807 */ /* 0x000fe40004000000 */
[----:B------:R-:W-:-:S04]  /*08f0*/  @P3 SEL R9, RZ, 0x1, P4 ;  /* 0x00000001ff093807 */ /* 0x000fc80002000000 */
[----:B------:R-:W-:Y:S01]  /*0900*/  LOP3.LUT R9, R9, R0, RZ, 0xc0, !PT ;  /* 0x0000000009097212 */ /* 0x000fe200078ec0ff */
[----:B------:R1:W0:Y:S01]  /*0910*/  @!UP3 SYNCS.EXCH.64 URZ, [UR15+0x58], UR12 ;  /* 0x0000580c0f3fb5b2 */ /* 0x0002220008000100 */
[----:B------:R1:W0:Y:S01]  /*0920*/  @!UP4 SYNCS.EXCH.64 URZ, [UR15+0x60], UR12 ;  /* 0x0000600c0f3fc5b2 */ /* 0x0002220008000100 */
[----:B------:R1:W0:Y:S01]  /*0930*/  @!UP5 SYNCS.EXCH.64 URZ, [UR15+0x68], UR12 ;  /* 0x0000680c0f3fd5b2 */ /* 0x0002220008000100 */
[----:B------:R-:W-:Y:S01]  /*0940*/  NOP ;  /* 0x0000000000007918 */ /* 0x000fe20000000000 */
[----:B-1----:R-:W-:Y:S05]  /*0950*/  @!P1 BRA `(.L_x_3) ;  /* 0x0000000000089947 */ /* 0x002fea0003800000 */
[----:B0-234-:R-:W-:Y:S01]  /*0960*/  UCGABAR_ARV ;  /* 0x00000000000079c7 */ /* 0x01dfe20008000000 */
[----:B------:R-:W-:Y:S05]  /*0970*/  BRA `(.L_x_4) ;  /* 0x0000000000047947 */ /* 0x000fea0003800000 */
.L_x_3:
[----:B0-234-:R-:W-:Y:S01]  /*0980*/  NOP ;  /* 0x0000000000007918 */ /* 0x01dfe20000000000 */
.L_x_4:
[----:B------:R-:W-:Y:S01]  /*0990*/  ULDC.64 UR4, c[0x0][0x598] ;  /* 0x0001660000047ab9 */ /* 0x000fe20000000a00 */
[----:B------:R-:W-:Y:S01]  /*09a0*/  ULDC.64 UR20, c[0x0][0x208] ;  /* 0x0000820000147ab9 */ /* 0x000fe20000000a00 */
[----:B------:R-:W-:-:S04]  /*09b0*/  ISETP.NE.U32.AND P0, PT, RZ, UR4, PT ;  /* 0x00000004ff007c0c */ /* 0x000fc8000bf05070 */
[----:B------:R-:W-:-:S13]  /*09c0*/  ISETP.NE.AND.EX P0, PT, RZ, UR5, PT, P0 ;  /* 0x00000005ff007c0c */ /* 0x000fda000bf05300 */
[----:B------:R-:W-:Y:S05]  /*09d0*/  @!P0 BRA `(.L_x_5) ;  /* 0x00000000001c8947 */ /* 0x000fea0003800000 */
[----:B------:R-:W0:Y:S02]  /*09e0*/  LDC.64 R2, c[0x0][0x598] ;  /* 0x00016600ff027b82 */ /* 0x000e240000000a00 */
[----:B0-----:R-:W2:Y:S02]  /*09f0*/  LDG.E.64 R2, desc[UR20][R2.64] ;  /* 0x0000001402027981 */ /* 0x001ea4000c1e1b00 */
[----:B--2---:R-:W-:-:S04]  /*0a00*/  ISETP.NE.U32.AND P0, PT, R2, RZ, PT ;  /* 0x000000ff0200720c */ /* 0x004fc80003f05070 */
[----:B------:R-:W-:-:S13]  /*0a10*/  ISETP.NE.AND.EX P0, PT, R3, RZ, PT, P0 ;  /* 0x000000ff0300720c */ /* 0x000fda0003f05300 */
[----:B------:R-:W-:Y:S05]  /*0a20*/  @!P0 BRA `(.L_x_5) ;  /* 0x0000000000088947 */ /* 0x000fea0003800000 */
[----:B------:R0:W5:Y:S01]  /*0a30*/  LD.E R10, desc[UR20][R2.64] ;  /* 0x00000014020a7980 */ /* 0x000162000c101900 */
[----:B------:R-:W-:Y:S05]  /*0a40*/  BRA `(.L_x_6) ;  /* 0x0000000000207947 */ /* 0x000fea0003800000 */
.L_x_5:
[----:B------:R-:W-:Y:S02]  /*0a50*/  ULDC.64 UR4, c[0x0][0x588] ;  /* 0x0001620000047ab9 */ /* 0x000fe40000000a00 */
[----:B------:R-:W-:-:S04]  /*0a60*/  ISETP.NE.U32.AND P0, PT, RZ, UR4, PT ;  /* 0x00000004ff007c0c */ /* 0x000fc8000bf05070 */
[----:B------:R-:W-:-:S13]  /*0a70*/  ISETP.NE.AND.EX P0, PT, RZ, UR5, PT, P0 ;  /* 0x00000005ff007c0c */ /* 0x000fda000bf05300 */
[----:B------:R-:W-:Y:S05]  /*0a80*/  @!P0 BRA `(.L_x_7) ;  /* 0x00000000000c8947 */ /* 0x000fea0003800000 */
[----:B------:R-:W0:Y:S02]  /*0a90*/  LDC.64 R10, c[0x0][0x588] ;  /* 0x00016200ff0a7b82 */ /* 0x000e240000000a00 */
[----:B0-----:R1:W5:Y:S01]  /*0aa0*/  LDG.E R10, desc[UR20][R10.64] ;  /* 0x000000140a0a7981 */ /* 0x001362000c1e1900 */
[----:B------:R-:W-:Y:S05]  /*0ab0*/  BRA `(.L_x_6) ;  /* 0x0000000000047947 */ /* 0x000fea0003800000 */
.L_x_7:
[----:B------:R-:W2:Y:S02]  /*0ac0*/  LDC R10, c[0x0][0x580] ;  /* 0x00016000ff0a7b82 */ /* 0x000ea40000000800 */
.L_x_6:
[----:B------:R-:W-:Y:S02]  /*0ad0*/  ULDC.64 UR4, c[0x0][0x5a0] ;  /* 0x0001680000047ab9 */ /* 0x000fe40000000a00 */
[----:B------:R-:W-:-:S04]  /*0ae0*/  ISETP.NE.U32.AND P0, PT, RZ, UR4, PT ;  /* 0x00000004ff007c0c */ /* 0x000fc8000bf05070 */
[----:B------:R-:W-:-:S13]  /*0af0*/  ISETP.NE.AND.EX P0, PT, RZ, UR5, PT, P0 ;  /* 0x00000005ff007c0c */ /* 0x000fda000bf05300 */
[----:B------:R-:W-:Y:S05]  /*0b00*/  @!P0 BRA `(.L_x_8) ;  /* 0x00000000001c8947 */ /* 0x000fea0003800000 */
[----:B0-----:R-:W0:Y:S02]  /*0b10*/  LDC.64 R2, c[0x0][0x5a0] ;  /* 0x00016800ff027b82 */ /* 0x001e240000000a00 */
[----:B0-----:R-:W3:Y:S02]  /*0b20*/  LDG.E.64 R2, desc[UR20][R2.64] ;  /* 0x0000001402027981 */ /* 0x001ee4000c1e1b00 */
[----:B---3--:R-:W-:-:S04]  /*0b30*/  ISETP.NE.U32.AND P0, PT, R2, RZ, PT ;  /* 0x000000ff0200720c */ /* 0x008fc80003f05070 */
[----:B------:R-:W-:-:S13]  /*0b40*/  ISETP.NE.AND.EX P0, PT, R3, RZ, PT, P0 ;  /* 0x000000ff0300720c */ /* 0x000fda0003f05300 */
[----:B------:R-:W-:Y:S05]  /*0b50*/  @!P0 BRA `(.L_x_8) ;  /* 0x0000000000088947 */ /* 0x000fea0003800000 */
[----:B-1----:R0:W5:Y:S01]  /*0b60*/  LD.E R11, desc[UR20][R2.64] ;  /* 0x00000014020b7980 */ /* 0x002162000c101900 */
[----:B------:R-:W-:Y:S05]  /*0b70*/  BRA `(.L_x_9) ;  /* 0x0000000000207947 */ /* 0x000fea0003800000 */
.L_x_8:
[----:B------:R-:W-:Y:S02]  /*0b80*/  ULDC.64 UR4, c[0x0][0x590] ;  /* 0x0001640000047ab9 */ /* 0x000fe40000000a00 */
[----:B------:R-:W-:-:S04]  /*0b90*/  ISETP.NE.U32.AND P0, PT, RZ, UR4, PT ;  /* 0x00000004ff007c0c */ /* 0x000fc8000bf05070 */
[----:B------:R-:W-:-:S13]  /*0ba0*/  ISETP.NE.AND.EX P0, PT, RZ, UR5, PT, P0 ;  /* 0x00000005ff007c0c */ /* 0x000fda000bf05300 */
[----:B------:R-:W-:Y:S05]  /*0bb0*/  @!P0 BRA `(.L_x_10) ;  /* 0x00000000000c8947 */ /* 0x000fea0003800000 */
[----:B0-----:R-:W1:Y:S02]  /*0bc0*/  LDC.64 R2, c[0x0][0x590] ;  /* 0x00016400ff027b82 */ /* 0x001e640000000a00 */
[----:B-1----:R1:W5:Y:S01]  /*0bd0*/  LDG.E R11, desc[UR20][R2.64] ;  /* 0x00000014020b7981 */ /* 0x002362000c1e1900 */
[----:B------:R-:W-:Y:S05]  /*0be0*/  BRA `(.L_x_9) ;  /* 0x0000000000047947 */ /* 0x000fea0003800000 */
.L_x_10:
[----:B-1----:R-:W3:Y:S02]  /*0bf0*/  LDC R11, c[0x0][0x584] ;  /* 0x00016100ff0b7b82 */ /* 0x002ee40000000800 */
.L_x_9:
[----:B------:R-:W-:Y:S01]  /*0c00*/  ULDC UR4, c[0x0][0x65c] ;  /* 0x0001970000047ab9 */ /* 0x000fe20000000800 */
[----:B01----:R-:W0:Y:S01]  /*0c10*/  LDC.64 R2, c[0x0][0x650] ;  /* 0x00019400ff027b82 */ /* 0x003e220000000a00 */
[----:B------:R-:W-:Y:S01]  /*0c20*/  UISETP.NE.AND UP2, UPT, UR4, 0x1, UPT ;  /* 0x000000010400788c */ /* 0x000fe2000bf45270 */
[----:B------:R-:W-:Y:S01]  /*0c30*/  PRMT R13, RZ, 0x7610, R13 ;  /* 0x00007610ff0d7816 */ /* 0x000fe2000000000d */
[----:B------:R-:W-:Y:S01]  /*0c40*/  UISETP.NE.AND UP0, UPT, UR17, 0x2, UPT ;  /* 0x000000021100788c */ /* 0x000fe2000bf05270 */
[----:B------:R-:W-:-:S08]  /*0c50*/  IMAD.MOV.U32 R4, RZ, RZ, -0x1 ;  /* 0xffffffffff047424 */ /* 0x000fd000078e00ff */
[----:B------:R-:W-:Y:S01]  /*0c60*/  @UP2 ULDC UR14, c[0x0][0x10] ;  /* 0x00000400000e2ab9 */ /* 0x000fe20000000800 */
[----:B------:R-:W-:Y:S01]  /*0c70*/  @UP2 UMOV UR4, UR9 ;  /* 0x0000000900042c82 */ /* 0x000fe20008000000 */
[----:B------:R-:W-:Y:S01]  /*0c80*/  @UP2 UMOV UR5, URZ ;  /* 0x0000003f00052c82 */ /* 0x000fe20008000000 */
[----:B------:R-:W-:Y:S01]  /*0c90*/  @!UP2 ULDC UR16, c[0x0][0xc] ;  /* 0x000003000010aab9 */ /* 0x000fe20000000800 */
[----:B------:R-:W-:Y:S01]  /*0ca0*/  @UP2 UIMAD.WIDE.U32 UR14, UR11, UR14, UR4 ;  /* 0x0000000e0b0e22a5 */ /* 0x000fe2000f8e0004 */
[----:B------:R-:W-:Y:S02]  /*0cb0*/  ULDC UR12, c[0x0][0xc] ;  /* 0x00000300000c7ab9 */ /* 0x000fe40000000800 */
[----:B------:R-:W-:Y:S01]  /*0cc0*/  @UP2 UMOV UR4, URZ ;  /* 0x0000003f00042c82 */ /* 0x000fe20008000000 */
[----:B------:R-:W-:Y:S01]  /*0cd0*/  UMOV UR5, URZ ;  /* 0x0000003f00057c82 */ /* 0x000fe20008000000 */
[----:B------:R-:W-:Y:S01]  /*0ce0*/  @UP2 UIADD3 UR15, UR15, UR4, URZ ;  /* 0x000000040f0f2290 */ /* 0x000fe2000fffe03f */
[----:B------:R-:W-:-:S02]  /*0cf0*/  ULDC UR13, c[0x0][0x10] ;  /* 0x00000400000d7ab9 */ /* 0x000fc40000000800 */
[----:B------:R-:W-:Y:S01]  /*0d00*/  UMOV UR4, UR11 ;  /* 0x0000000b00047c82 */ /* 0x000fe20008000000 */
[----:B------:R-:W-:Y:S02]  /*0d10*/  UIMAD.WIDE.U32 UR12, UR12, UR13, URZ ;  /* 0x0000000d0c0c72a5 */ /* 0x000fe4000f8e003f */
[----:B------:R-:W-:Y:S01]  /*0d20*/  @!UP2 UIMAD.WIDE.U32 UR4, UR9, UR16, UR4 ;  /* 0x000000100904a2a5 */ /* 0x000fe2000f8e0004 */
[----:B------:R-:W-:Y:S02]  /*0d30*/  ULDC UR11, c[0x0][0x14] ;  /* 0x00000500000b7ab9 */ /* 0x000fe40000000800 */
[----:B------:R-:W-:Y:S02]  /*0d40*/  UIMAD.WIDE.U32 UR22, UR12, UR11, URZ ;  /* 0x0000000b0c1672a5 */ /* 0x000fe4000f8e003f */
[----:B------:R-:W-:Y:S02]  /*0d50*/  UIMAD UR13, UR13, UR11, URZ ;  /* 0x0000000b0d0d72a4 */ /* 0x000fe4000f8e023f */
[----:B------:R-:W-:Y:S01]  /*0d60*/  @!UP2 UMOV UR14, UR4 ;  /* 0x00000004000eac82 */ /* 0x000fe20008000000 */
[----:B------:R-:W-:Y:S01]  /*0d70*/  @!UP2 UMOV UR15, UR5 ;  /* 0x00000005000fac82 */ /* 0x000fe20008000000 */
[----:B------:R-:W-:-:S02]  /*0d80*/  UIADD3 UR13, UR23, UR13, URZ ;  /* 0x0000000d170d7290 */ /* 0x000fc4000fffe03f */
[----:B------:R-:W-:-:S04]  /*0d90*/  UIADD3 UR4, UP1, UR14, UR22, URZ ;  /* 0x000000160e047290 */ /* 0x000fc8000ff3e03f */
[----:B------:R-:W-:Y:S02]  /*0da0*/  UIADD3.X UR5, UR15, UR13, URZ, UP1, !UPT ;  /* 0x0000000d0f057290 */ /* 0x000fe40008ffe43f */
[----:B------:R-:W-:Y:S02]  /*0db0*/  USEL UR4, UR4, UR14, !UP0 ;  /* 0x0000000e04047287 */ /* 0x000fe4000c000000 */
[----:B------:R-:W-:-:S04]  /*0dc0*/  USEL UR5, UR5, UR15, !UP0 ;  /* 0x0000000f05057287 */ /* 0x000fc8000c000000 */
[----:B0-----:R-:W-:Y:S01]  /*0dd0*/  ISETP.LE.U32.AND P0, PT, R2, UR4, PT ;  /* 0x0000000402007c0c */ /* 0x001fe2000bf03070 */
[----:B------:R-:W-:Y:S02]  /*0de0*/  IMAD.MOV.U32 R2, RZ, RZ, -0x1 ;  /* 0xffffffffff027424 */ /* 0x000fe400078e00ff */
[----:B------:R-:W-:Y:S02]  /*0df0*/  IMAD.U32 R0, RZ, RZ, UR5 ;  /* 0x00000005ff007e24 */ /* 0x000fe4000f8e00ff */
[----:B------:R-:W-:-:S03]  /*0e00*/  IMAD.U32 R5, RZ, RZ, UR5 ;  /* 0x00000005ff057e24 */ /* 0x000fc6000f8e00ff */
[----:B------:R-:W-:Y:S01]  /*0e10*/  ISETP.GE.U32.AND.EX P0, PT, R0, R3, PT, P0 ;  /* 0x000000030000720c */ /* 0x000fe20003f06100 */
[----:B------:R-:W-:Y:S02]  /*0e20*/  IMAD.U32 R0, RZ, RZ, UR4 ;  /* 0x00000004ff007e24 */ /* 0x000fe4000f8e00ff */
[----:B------:R-:W-:-:S10]  /*0e30*/  IMAD.MOV.U32 R3, RZ, RZ, -0x1 ;  /* 0xffffffffff037424 */ /* 0x000fd400078e00ff */
[----:B------:R-:W-:Y:S05]  /*0e40*/  @P0 BRA `(.L_x_11) ;  /* 0x0000000400480947 */ /* 0x000fea0003800000 */
[----:B------:R-:W-:Y:S01]  /*0e50*/  ULDC.64 UR24, c[0x0][0x628] ;  /* 0x00018a0000187ab9 */ /* 0x000fe20000000a00 */
[C---:B------:R-:W-:Y:S01]  /*0e60*/  R2UR UR27, R0.reuse ;  /* 0x00000000001b72ca */ /* 0x040fe200000e0000 */
[----:B------:R-:W-:Y:S01]  /*0e70*/  ULDC UR26, c[0x0][0x630] ;  /* 0x00018c00001a7ab9 */ /* 0x000fe20000000800 */
[----:B------:R-:W-:Y:S02]  /*0e80*/  ISETP.NE.U32.AND P0, PT, RZ, UR24, PT ;  /* 0x00000018ff007c0c */ /* 0x000fe4000bf05070 */
[----:B------:R-:W-:Y:S02]  /*0e90*/  R2UR UR4, R0 ;  /* 0x00000000000472ca */ /* 0x000fe400000e0000 */
[----:B------:R-:W-:Y:S02]  /*0ea0*/  ISETP.NE.AND.EX P0, PT, RZ, UR25, PT, P0 ;  /* 0x00000019ff007c0c */ /* 0x000fe4000bf05300 */
[----:B------:R-:W-:-:S11]  /*0eb0*/  R2UR UR5, R5 ;  /* 0x00000000050572ca */ /* 0x000fd600000e0000 */
[----:B------:R-:W-:Y:S05]  /*0ec0*/  @!P0 BRA `(.L_x_12) ;  /* 0x0000000000308947 */ /* 0x000fea0003800000 */
[----:B------:R-:W-:Y:S01]  /*0ed0*/  R2UR UR4, R0 ;  /* 0x00000000000472ca */ /* 0x000fe200000e0000 */
[----:B------:R-:W-:Y:S01]  /*0ee0*/  ULDC UR11, c[0x0][0x634] ;  /* 0x00018d00000b7ab9 */ /* 0x000fe20000000800 */
[----:B------:R-:W-:-:S11]  /*0ef0*/  R2UR UR12, R5 ;  /* 0x00000000050c72ca */ /* 0x000fd600000e0000 */
[----:B------:R-:W-:-:S04]  /*0f00*/  UIADD3 UR11, UP1, UR4, UR11, URZ ;  /* 0x0000000b040b7290 */ /* 0x000fc8000ff3e03f */
[----:B------:R-:W-:-:S04]  /*0f10*/  UIADD3.X UR12, URZ, UR12, URZ, UP1, !UPT ;  /* 0x0000000c3f0c7290 */ /* 0x000fc80008ffe43f */
[----:B------:R-:W-:-:S04]  /*0f20*/  UIMAD.WIDE.U32 UR4, UR12, UR24, URZ ;  /* 0x000000180c0472a5 */ /* 0x000fc8000f8e003f */
[----:B------:R-:W-:Y:S02]  /*0f30*/  UIMAD.WIDE.U32 UR14, UP1, UR11, UR25, UR4 ;  /* 0x000000190b0e72a5 */ /* 0x000fe4000f820004 */
[----:B------:R-:W-:Y:S02]  /*0f40*/  UIMAD.WIDE.U32 UR4, UR11, UR24, URZ ;  /* 0x000000180b0472a5 */ /* 0x000fe4000f8e003f */
[----:B------:R-:W-:Y:S02]  /*0f50*/  UIADD3.X UR17, URZ, URZ, URZ, UP1, !UPT ;  /* 0x0000003f3f117290 */ /* 0x000fe40008ffe43f */
[----:B------:R-:W-:Y:S01]  /*0f60*/  UIADD3 URZ, UP1, UR5, UR14, URZ ;  /* 0x0000000e053f7290 */ /* 0x000fe2000ff3e03f */
[----:B------:R-:W-:-:S03]  /*0f70*/  UMOV UR16, UR15 ;  /* 0x0000000f00107c82 */ /* 0x000fc60008000000 */
[----:B------:R-:W-:-:S12]  /*0f80*/  UIMAD.WIDE.U32.X UR4, UR12, UR25, UR16, UP1 ;  /* 0x000000190c0472a5 */ /* 0x000fd800088e0410 */
.L_x_12:
[----:B------:R-:W-:Y:S01]  /*0f90*/  USHF.R.U64 UR4, UR4, UR26, UR5 ;  /* 0x0000001a04047299 */ /* 0x000fe20008001205 */
[----:B------:R-:W-:Y:S01]  /*0fa0*/  R2UR UR15, R5 ;  /* 0x00000000050f72ca */ /* 0x000fe200000e0000 */
[----:B------:R-:W-:Y:S02]  /*0fb0*/  USHF.R.U32.HI UR5, URZ, UR26, UR5 ;  /* 0x0000001a3f057299 */ /* 0x000fe40008011605 */
[----:B------:R-:W-:Y:S01]  /*0fc0*/  UIADD3 UR12, UP1, URZ, -UR4, URZ ;  /* 0x800000043f0c7290 */ /* 0x000fe2000ff3e03f */
[----:B------:R-:W-:Y:S01]  /*0fd0*/  ULDC.64 UR16, c[0x0][0x620] ;  /* 0x0001880000107ab9 */ /* 0x000fe20000000a00 */
[----:B------:R-:W-:Y:S02]  /*0fe0*/  UMOV UR14, UR27 ;  /* 0x0000001b000e7c82 */ /* 0x000fe40008000000 */
[----:B------:R-:W-:Y:S01]  /*0ff0*/  UIADD3.X UR5, URZ, ~UR5, URZ, UP1, !UPT ;  /* 0x800000053f057290 */ /* 0x000fe20008ffe43f */
[----:B------:R-:W-:Y:S01]  /*1000*/  ULDC UR11, c[0x0][0x618] ;  /* 0x00018600000b7ab9 */ /* 0x000fe20000000800 */
[----:B------:R-:W-:-:S02]  /*1010*/  @UP2 UIMAD UR8, UR19, UR10, UR9 ;  /* 0x0000000a130822a4 */ /* 0x000fc4000f8e0209 */
[----:B------:R-:W-:Y:S02]  /*1020*/  UIMAD UR5, UR5, UR16, URZ ;  /* 0x00000010050572a4 */ /* 0x000fe4000f8e023f */
[----:B------:R-:W-:Y:S02]  /*1030*/  UIMAD.WIDE.U32 UR14, UR12, UR16, UR14 ;  /* 0x000000100c0e72a5 */ /* 0x000fe4000f8e000e */
[----:B------:R-:W-:Y:S01]  /*1040*/  UIMAD UR12, UR12, UR17, UR5 ;  /* 0x000000110c0c72a4 */ /* 0x000fe2000f8e0205 */
[----:B------:R-:W-:Y:S01]  /*1050*/  ULDC UR16, c[0x0][0x608] ;  /* 0x0001820000107ab9 */ /* 0x000fe20000000800 */
[----:B------:R-:W-:Y:S02]  /*1060*/  ULDC UR28, c[0x0][0x658] ;  /* 0x00019600001c7ab9 */ /* 0x000fe40000000800 */
[----:B------:R-:W-:Y:S01]  /*1070*/  UIADD3 UR12, UR15, UR12, URZ ;  /* 0x0000000c0f0c7290 */ /* 0x000fe2000fffe03f */
[----:B------:R-:W-:Y:S01]  /*1080*/  UMOV UR9, 0xffffffff ;  /* 0xffffffff00097882 */ /* 0x000fe20000000000 */
[----:B------:R-:W-:-:S02]  /*1090*/  ULDC UR5, c[0x0][0x600] ;  /* 0x0001800000057ab9 */ /* 0x000fc40000000800 */
[----:B------:R-:W-:Y:S02]  /*10a0*/  USHF.R.U64 UR27, UR14, UR11, UR12 ;  /* 0x0000000b0e1b7299 */ /* 0x000fe4000800120c */
[----:B------:R-:W-:Y:S02]  /*10b0*/  USHF.R.U32.HI UR12, URZ, UR11, UR12 ;  /* 0x0000000b3f0c7299 */ /* 0x000fe4000801160c */
[----:B------:R-:W-:Y:S01]  /*10c0*/  USHF.L.U32 UR9, UR9, UR28, URZ ;  /* 0x0000001c09097299 */ /* 0x000fe2000800063f */
[----:B------:R-:W-:Y:S01]  /*10d0*/  ULDC.64 UR10, c[0x0][0x640] ;  /* 0x00019000000a7ab9 */ /* 0x000fe20000000a00 */
[----:B------:R-:W-:Y:S01]  /*10e0*/  USHF.R.U64 UR32, UR27, UR16, UR12 ;  /* 0x000000101b207299 */ /* 0x000fe2000800120c */
[----:B------:R-:W-:Y:S01]  /*10f0*/  ISETP.NE.U32.AND P0, PT, RZ, UR10, PT ;  /* 0x0000000aff007c0c */ /* 0x000fe2000bf05070 */
[----:B------:R-:W-:Y:S02]  /*1100*/  USHF.R.U32.HI UR12, URZ, UR16, UR12 ;  /* 0x000000103f0c7299 */ /* 0x000fe4000801160c */
[----:B------:R-:W-:Y:S01]  /*1110*/  UIADD3 UR26, UR5, -0x1, URZ ;  /* 0xffffffff051a7890 */ /* 0x000fe2000fffe03f */
[----:B------:R-:W-:Y:S01]  /*1120*/  ISETP.NE.AND.EX P0, PT, RZ, UR11, PT, P0 ;  /* 0x0000000bff007c0c */ /* 0x000fe2000bf05300 */
[----:B------:R-:W-:-:S02]  /*1130*/  USHF.R.U64 UR33, UR32, UR28, UR12 ;  /* 0x0000001c20217299 */ /* 0x000fc4000800120c */
[----:B------:R-:W-:Y:S02]  /*1140*/  USHF.R.U32.HI UR14, URZ, UR28, UR12 ;  /* 0x0000001c3f0e7299 */ /* 0x000fe4000801160c */
[----:B------:R-:W-:Y:S01]  /*1150*/  ULOP3.LUT UR12, URZ, UR9, URZ, 0x33, !UPT ;  /* 0x000000093f0c7292 */ /* 0x000fe2000f8e333f */
[----:B------:R-:W-:Y:S01]  /*1160*/  ULDC UR29, c[0x0][0x648] ;  /* 0x00019200001d7ab9 */ /* 0x000fe20000000800 */
[----:B------:R-:W-:Y:S01]  /*1170*/  ULDC UR30, c[0x0][0x638] ;  /* 0x00018e00001e7ab9 */ /* 0x000fe20000000800 */
[----:B------:R-:W-:Y:S01]  /*1180*/  UMOV UR31, 0x1 ;  /* 0x00000001001f7882 */ /* 0x000fe20000000000 */
[----:B------:R-:W-:-:S04]  /*1190*/  UMOV UR9, UR33 ;  /* 0x0000002100097c82 */ /* 0x000fc80008000000 */
[----:B------:R-:W-:Y:S05]  /*11a0*/  @!P0 BRA `(.L_x_13) ;  /* 0x0000000000308947 */ /* 0x000fea0003800000 */
[----:B------:R-:W-:Y:S02]  /*11b0*/  ULDC UR9, c[0x0][0x64c] ;  /* 0x0001930000097ab9 */ /* 0x000fe40000000800 */
        /* <DEDUP_REMOVED lines=8> */
[----:B------:R-:W-:-:S07]  /*1240*/  UIMAD.WIDE.U32.X UR10, UR19, UR11, UR24, UP1 ;  /* 0x0000000b130a72a5 */ /* 0x000fce00088e0418 */
[----:B------:R-:W-:Y:S01]  /*1250*/  UMOV UR9, UR10 ;  /* 0x0000000a00097c82 */ /* 0x000fe20008000000 */
[----:B------:R-:W-:-:S05]  /*1260*/  UMOV UR14, UR11 ;  /* 0x0000000b000e7c82 */ /* 0x000fca0008000000 */
.L_x_13:
[----:B------:R-:W-:Y:S01]  /*1270*/  USHF.R.U64 UR10, UR9, UR29, UR14 ;  /* 0x0000001d090a7299 */ /* 0x000fe2000800120e */
[----:B------:R-:W-:Y:S01]  /*1280*/  IMAD.MOV.U32 R13, RZ, RZ, 0x1 ;  /* 0x00000001ff0d7424 */ /* 0x000fe200078e00ff */
[----:B------:R-:W-:Y:S01]  /*1290*/  USHF.L.U32 UR9, UR31, UR28, URZ ;  /* 0x0000001c1f097299 */ /* 0x000fe2000800063f */
[----:B------:R-:W-:Y:S01]  /*12a0*/  IMAD.U32 R4, RZ, RZ, UR4 ;  /* 0x00000004ff047e24 */ /* 0x000fe2000f8e00ff */
[----:B------:R-:W-:Y:S02]  /*12b0*/  ULOP3.LUT UR12, UR32, UR12, URZ, 0xc0, !UPT ;  /* 0x0000000c200c7292 */ /* 0x000fe4000f8ec03f */
[----:B------:R-:W-:Y:S02]  /*12c0*/  UIADD3 UR11, -UR10, URZ, URZ ;  /* 0x0000003f0a0b7290 */ /* 0x000fe4000fffe13f */
[----:B------:R-:W-:Y:S02]  /*12d0*/  UIMAD UR12, UR9, UR10, UR12 ;  /* 0x0000000a090c72a4 */ /* 0x000fe4000f8e020c */
[----:B------:R-:W-:-:S02]  /*12e0*/  ULOP3.LUT UR26, UR27, UR26, URZ, 0xc0, !UPT ;  /* 0x0000001a1b1a7292 */ /* 0x000fc4000f8ec03f */
[----:B------:R-:W-:Y:S01]  /*12f0*/  UIMAD UR9, UR11, UR30, UR33 ;  /* 0x0000001e0b0972a4 */ /* 0x000fe2000f8e0221 */
[----:B------:R-:W-:Y:S02]  /*1300*/  ULDC UR10, c[0x0][0x610] ;  /* 0x00018400000a7ab9 */ /* 0x000fe40000000800 */
[----:B------:R-:W-:Y:S02]  /*1310*/  UIMAD UR8, UR12, UR10, UR8 ;  /* 0x0000000a0c0872a4 */ /* 0x000fe4000f8e0208 */
[----:B------:R-:W-:-:S04]  /*1320*/  UIMAD UR9, UR9, UR5, UR26 ;  /* 0x00000005090972a4 */ /* 0x000fc8000f8e021a */
[----:B------:R-:W-:Y:S02]  /*1330*/  USEL UR5, UR9, UR8, !UP2 ;  /* 0x0000000809057287 */ /* 0x000fe4000d000000 */
[----:B------:R-:W-:-:S04]  /*1340*/  USEL UR8, UR8, UR9, !UP2 ;  /* 0x0000000908087287 */ /* 0x000fc8000d000000 */
[----:B------:R-:W-:Y:S02]  /*1350*/  IMAD.U32 R3, RZ, RZ, UR5 ;  /* 0x00000005ff037e24 */ /* 0x000fe4000f8e00ff */
[----:B------:R-:W-:-:S07]  /*1360*/  IMAD.U32 R2, RZ, RZ, UR8 ;  /* 0x00000008ff027e24 */ /* 0x000fce000f8e00ff */
.L_x_11:
[----:B------:R-:W-:Y:S05]  /*1370*/  @!P1 BRA `(.L_x_14) ;  /* 0x00000000000c9947 */ /* 0x000fea0003800000 */
[----:B------:R-:W-:Y:S01]  /*1380*/  UCGABAR_WAIT ;  /* 0x0000000000007dc7 */ /* 0x000fe20008000000 */
[----:B------:R-:W-:Y:S01]  /*1390*/  CCTL.IVALL ;  /* 0x00000000ff00798f */ /* 0x000fe20002000000 */
[----:B------:R-:W-:Y:S05]  /*13a0*/  BRA `(.L_x_15) ;  /* 0x0000000000047947 */ /* 0x000fea0003800000 */
.L_x_14:
[----:B------:R-:W-:Y:S06]  /*13b0*/  BAR.SYNC.DEFER_BLOCKING 0x0 ;  /* 0x0000000000007b1d */ /* 0x000fec0000010000 */
.L_x_15:
[----:B------:R-:W-:Y:S02]  /*13c0*/  ULDC UR4, c[0x0][0x28c] ;  /* 0x0000a30000047ab9 */ /* 0x000fe40000000800 */
[----:B------:R-:W-:-:S04]  /*13d0*/  UIADD3 UR4, UR4, 0x3f, URZ ;  /* 0x0000003f04047890 */ /* 0x000fc8000fffe03f */
[----:B------:R-:W-:-:S04]  /*13e0*/  USHF.R.S32.HI UR5, URZ, 0x1f, UR4 ;  /* 0x0000001f3f057899 */ /* 0x000fc80008011404 */
[----:B------:R-:W-:-:S04]  /*13f0*/  ULEA.HI UR5, UR5, UR4, URZ, 0x6 ;  /* 0x0000000405057291 */ /* 0x000fc8000f8f303f */
[----:B------:R-:W-:Y:S01]  /*1400*/  USHF.R.S32.HI UR14, URZ, 0x6, UR5 ;  /* 0x000000063f0e7899 */ /* 0x000fe20008011405 */
[----:B------:R-:W-:Y:S11]  /*1410*/  @!P2 BRA `(.L_x_16) ;  /* 0x000000440044a947 */ /* 0x000ff60003800000 */
[----:B------:R-:W-:-:S06]  /*1420*/  UISETP.GT.U32.AND UP1, UPT, UR18, 0x1, UPT ;  /* 0x000000011200788c */ /* 0x000fcc000bf24070 */
[----:B------:R-:W-:-:S13]  /*1430*/  PLOP3.LUT P0, PT, PT, PT, UP1, 0x80, 0x0 ;  /* 0x000000000000781c */ /* 0x000fda0003f0f018 */
[----:B------:R-:W-:Y:S05]  /*1440*/  @P0 EXIT ;  /* 0x000000000000094d */ /* 0x000fea0003800000 */
.L_x_17:
[----:B------:R-:W-:-:S08]  /*1450*/  NOP ;  /* 0x0000000000007918 */ /* 0x000fd00000000000 */
[----:B------:R-:W0:Y:S02]  /*1460*/  USETMAXREG.TRY_ALLOC.CTAPOOL UP1, 0xe8 ;  /* 0x000000e8000079c8 */ /* 0x000e240008020600 */
[----:B0-----:R-:W-:-:S13]  /*1470*/  PLOP3.LUT P0, PT, PT, PT, UP1, 0x80, 0x0 ;  /* 0x000000000000781c */ /* 0x001fda0003f0f018 */
[----:B------:R-:W-:Y:S05]  /*1480*/  @!P0 BRA `(.L_x_17) ;  /* 0xfffffffc00f08947 */ /* 0x000fea000383ffff */
[----:B------:R-:W-:-:S13]  /*1490*/  LOP3.LUT P0, RZ, R13, 0xff, RZ, 0xc0, !PT ;  /* 0x000000ff0dff7812 */ /* 0x000fda000780c0ff */
[----:B------:R-:W-:Y:S05]  /*14a0*/  @!P0 EXIT ;  /* 0x000000000000894d */ /* 0x000fea0003800000 */
[----:B------:R-:W0:Y:S01]  /*14b0*/  S2UR UR5, SR_CgaCtaId ;  /* 0x00000000000579c3 */ /* 0x000e220000008800 */
[CC--:B------:R-:W-:Y:S01]  /*14c0*/  LEA.HI R6, R12.reuse, R7.reuse, RZ, 0x2 ;  /* 0x000000070c067211 */ /* 0x0c0fe200078f10ff */
[----:B------:R-:W-:Y:S01]  /*14d0*/  USHF.R.U32.HI UR4, URZ, 0x2, UR14 ;  /* 0x000000023f047899 */ /* 0x000fe2000801160e */
[----:B------:R-:W-:Y:S01]  /*14e0*/  LEA.HI R14, R12, R7, RZ, 0x5 ;  /* 0x000000070c0e7211 */ /* 0x000fe200078f28ff */
[----:B------:R-:W-:Y:S01]  /*14f0*/  UMOV UR12, 0x400 ;  /* 0x00000400000c7882 */ /* 0x000fe20000000000 */
[--C-:B------:R-:W-:Y:S01]  /*1500*/  SHF.R.S32.HI R13, RZ, 0x2, R6.reuse ;  /* 0x00000002ff0d7819 */ /* 0x100fe20000011406 */
[----:B------:R-:W-:Y:S01]  /*1510*/  ULOP3.LUT UR15, UR14, 0x3, URZ, 0xc0, !UPT ;  /* 0x000000030e0f7892 */ /* 0x000fe2000f8ec03f */
[----:B------:R-:W-:Y:S01]  /*1520*/  SHF.R.S32.HI R12, RZ, 0x1f, R6 ;  /* 0x0000001fff0c7819 */ /* 0x000fe20000011406 */
[----:B------:R-:W-:Y:S01]  /*1530*/  ULOP3.LUT UR4, UR4, 0x1, URZ, 0xc0, !UPT ;  /* 0x0000000104047892 */ /* 0x000fe2000f8ec03f */
[----:B------:R-:W-:Y:S01]  /*1540*/  LOP3.LUT R16, R6, 0xfffffffc, RZ, 0xc0, !PT ;  /* 0xfffffffc06107812 */ /* 0x000fe200078ec0ff */
[----:B------:R-:W-:Y:S01]  /*1550*/  USEL UR15, UR15, URZ, !UP0 ;  /* 0x0000003f0f0f7287 */ /* 0x000fe2000c000000 */
[----:B------:R-:W-:Y:S01]  /*1560*/  LEA.HI R12, R12, R13, RZ, 0x3 ;  /* 0x0000000d0c0c7211 */ /* 0x000fe200078f18ff */
[----:B------:R-:W-:-:S02]  /*1570*/  UISETP.EQ.U32.AND UP0, UPT, UR4, 0x1, !UP0 ;  /* 0x000000010400788c */ /* 0x000fc4000c702070 */
[----:B------:R-:W-:Y:S01]  /*1580*/  IMAD.IADD R16, R7, 0x1, -R16 ;  /* 0x0000000107107824 */ /* 0x000fe200078e0a10 */
[----:B------:R-:W-:Y:S01]  /*1590*/  LOP3.LUT R6, R12, 0xfffffff8, RZ, 0xc0, !PT ;  /* 0xfffffff80c067812 */ /* 0x000fe200078ec0ff */
[----:B------:R-:W-:Y:S01]  /*15a0*/  VIADD R12, R17, 0xffffffff ;  /* 0xffffffff110c7836 */ /* 0x000fe20000000000 */
[----:B------:R-:W-:Y:S01]  /*15b0*/  UISETP.LT.AND UP1, UPT, UR14, 0x1, UPT ;  /* 0x000000010e00788c */ /* 0x000fe2000bf21270 */
[----:B------:R-:W-:Y:S02]  /*15c0*/  ULDC UR6, c[0x0][0x284] ;  /* 0x0000a10000067ab9 */ /* 0x000fe40000000800 */
[----:B------:R-:W-:Y:S01]  /*15d0*/  IMAD.IADD R6, R13, 0x1, -R6 ;  /* 0x000000010d067824 */ /* 0x000fe200078e0a06 */
[C---:B------:R-:W-:Y:S01]  /*15e0*/  ISETP.NE.AND P0, PT, R12.reuse, RZ, PT ;  /* 0x000000ff0c00720c */ /* 0x040fe20003f05270 */
[----:B------:R-:W-:Y:S01]  /*15f0*/  IMAD.SHL.U32 R12, R12, 0x8, RZ ;  /* 0x000000080c0c7824 */ /* 0x000fe200078e00ff */
[----:B------:R-:W-:Y:S01]  /*1600*/  SHF.R.S32.HI R13, RZ, 0x5, R14 ;  /* 0x00000005ff0d7819 */ /* 0x000fe2000001140e */
[----:B0-----:R-:W-:Y:S01]  /*1610*/  ULEA UR12, UR5, UR12, 0x18 ;  /* 0x0000000c050c7291 */ /* 0x001fe2000f8ec03f */
[--C-:B------:R-:W-:Y:S01]  /*1620*/  SHF.R.S32.HI R7, RZ, 0x1f, R6.reuse ;  /* 0x0000001fff077819 */ /* 0x100fe20000011406 */
[----:B------:R-:W-:Y:S01]  /*1630*/  USEL UR16, UR14, 0x1, UP1 ;  /* 0x000000010e107887 */ /* 0x000fe20008800000 */
[----:B------:R-:W-:Y:S01]  /*1640*/  LOP3.LUT R12, R12, 0x8, RZ, 0xc0, !PT ;  /* 0x000000080c0c7812 */ /* 0x000fe200078ec0ff */
[----:B------:R-:W-:Y:S01]  /*1650*/  UIADD3 UR4, UR12, 0x4180, URZ ;  /* 0x000041800c047890 */ /* 0x000fe2000fffe03f */
[C-C-:B------:R-:W-:Y:S01]  /*1660*/  IMAD R19, R13.reuse, -0x10, -R6.reuse ;  /* 0xfffffff00d137824 */ /* 0x140fe200078e0a06 */
[----:B------:R-:W-:Y:S01]  /*1670*/  UIADD3 UR5, UR12, 0x180, URZ ;  /* 0x000001800c057890 */ /* 0x000fe2000fffe03f */
[----:B------:R-:W-:Y:S01]  /*1680*/  IMAD.WIDE R6, R13, 0x10, R6 ;  /* 0x000000100d067825 */ /* 0x000fe200078e0206 */
[----:B------:R-:W-:Y:S01]  /*1690*/  UIADD3 UR33, UR12, 0x50, URZ ;  /* 0x000000500c217890 */ /* 0x000fe2000fffe03f */
[----:B------:R-:W-:Y:S01]  /*16a0*/  SEL R86, RZ, 0x1, P0 ;  /* 0x00000001ff567807 */ /* 0x000fe20000000000 */
[----:B------:R-:W-:Y:S01]  /*16b0*/  USHF.R.U32.HI UR4, URZ, 0x4, UR4 ;  /* 0x000000043f047899 */ /* 0x000fe20008011604 */
[C---:B------:R-:W-:Y:S01]  /*16c0*/  LOP3.LUT R87, R12.reuse, 0x8, RZ, 0x3c, !PT ;  /* 0x000000080c577812 */ /* 0x040fe200078e3cff */
[----:B------:R-:W-:Y:S01]  /*16d0*/  USHF.R.U32.HI UR5, URZ, 0x4, UR5 ;  /* 0x000000043f057899 */ /* 0x000fe20008011605 */
[----:B------:R-:W-:Y:S01]  /*16e0*/  LOP3.LUT R18, R12, 0x18, RZ, 0x3c, !PT ;  /* 0x000000180c127812 */ /* 0x000fe200078e3cff */
[----:B------:R-:W-:Y:S01]  /*16f0*/  ULOP3.LUT UR4, UR4, 0x3fff, URZ, 0xc0, !UPT ;  /* 0x00003fff04047892 */ /* 0x000fe2000f8ec03f */
[----:B------:R-:W-:Y:S01]  /*1700*/  LEA R17, R17, UR33, 0x3 ;  /* 0x0000002111117c11 */ /* 0x000fe2000f8e18ff */
[----:B------:R-:W-:Y:S01]  /*1710*/  ULOP3.LUT UR5, UR5, 0x3fff, URZ, 0xc0, !UPT ;  /* 0x00003fff05057892 */ /* 0x000fe2000f8ec03f */
[----:B------:R-:W-:Y:S01]  /*1720*/  VIADD R19, R19, UR6 ;  /* 0x0000000613137c36 */ /* 0x000fe20008000000 */
[----:B------:R-:W-:-:S02]  /*1730*/  ULOP3.LUT UR31, UR7, 0x1, URZ, 0xfc, !UPT ;  /* 0x00000001071f7892 */ /* 0x000fc4000f8efc3f */
[----:B------:R-:W-:Y:S02]  /*1740*/  USHF.L.U32 UR32, UR14, 0x1, URZ ;  /* 0x000000010e207899 */ /* 0x000fe4000800063f */
[----:B------:R-:W-:Y:S02]  /*1750*/  UIADD3 UR16, -UR16, UR14, URZ ;  /* 0x0000000e10107290 */ /* 0x000fe4000fffe13f */
[----:B------:R-:W-:Y:S02]  /*1760*/  USEL UR17, URZ, 0x1, !UP0 ;  /* 0x000000013f117887 */ /* 0x000fe4000c000000 */
[----:B------:R-:W-:Y:S02]  /*1770*/  ULOP3.LUT UR18, UR4, 0x10000, URZ, 0xfc, !UPT ;  /* 0x0001000004127892 */ /* 0x000fe4000f8efc3f */
[----:B------:R-:W-:-:S12]  /*1780*/  ULOP3.LUT UR19, UR5, 0x10000, URZ, 0xfc, !UPT ;  /* 0x0001000005137892 */ /* 0x000fd8000f8efc3f */
.L_x_108:
[----:B------:R-:W-:Y:S01]  /*1790*/  SHF.L.U32 R12, R86, 0x1f, RZ ;  /* 0x0000001f560c7819 */ /* 0x000fe200000006ff */
[----:B------:R-:W0:Y:S01]  /*17a0*/  LDC R13, c[0x0][0x28c] ;  /* 0x0000a300ff0d7b82 */ /* 0x000e220000000800 */
[----:B------:R-:W-:Y:S01]  /*17b0*/  UMOV UR4, URZ ;  /* 0x0000003f00047c82 */ /* 0x000fe20008000000 */
[----:B------:R-:W-:Y:S01]  /*17c0*/  UMOV UR24, UR15 ;  /* 0x0000000f00187c82 */ /* 0x000fe20008000000 */
[----:B-1----:R-:W1:Y:S01]  /*17d0*/  SYNCS.PHASECHK.TRANS64.TRYWAIT P0, [R17+URZ+-0x8], R12 ;  /* 0xfffff80c110075a7 */ /* 0x002e62000800017f */
[----:B0-----:R-:W-:Y:S01]  /*17e0*/  ISETP.GE.AND P1, PT, R13, 0x1, PT ;  /* 0x000000010d00780c */ /* 0x001fe20003f26270 */
[----:B-1-3--:R-:W-:-:S12]  /*17f0*/  @!P0 BRA `(.L_x_18) ;  /* 0x0000005000588947 */ /* 0x00afd80003800000 */
.L_x_130:
[----:B------:R-:W-:Y:S01]  /*1800*/  UMOV UR5, URZ ;  /* 0x0000003f00057c82 */ /* 0x000fe20008000000 */
[----:B------:R-:W-:Y:S01]  /*1810*/  UMOV UR6, URZ ;  /* 0x0000003f00067c82 */ /* 0x000fe20008000000 */
[----:B------:R-:W-:Y:S02]  /*1820*/  CS2R R20, SRZ ;  /* 0x0000000000147805 */ /* 0x000fe4000001ff00 */
[----:B------:R-:W-:Y:S02]  /*1830*/  CS2R R56, SRZ ;  /* 0x0000000000387805 */ /* 0x000fe4000001ff00 */
[----:B------:R-:W-:Y:S02]  /*1840*/  CS2R R58, SRZ ;  /* 0x00000000003a7805 */ /* 0x000fe4000001ff00 */
[----:B------:R-:W-:Y:S02]  /*1850*/  CS2R R60, SRZ ;  /* 0x00000000003c7805 */ /* 0x000fe4000001ff00 */
[----:B------:R-:W-:-:S02]  /*1860*/  CS2R R62, SRZ ;  /* 0x00000000003e7805 */ /* 0x000fc4000001ff00 */
[----:B------:R-:W-:Y:S02]  /*1870*/  CS2R R64, SRZ ;  /* 0x0000000000407805 */ /* 0x000fe4000001ff00 */
        /* <DEDUP_REMOVED lines=9> */
[----:B------:R-:W-:Y:S01]  /*1910*/  CS2R R84, SRZ ;  /* 0x0000000000547805 */ /* 0x000fe2000001ff00 */
[----:B------:R-:W-:Y:S01]  /*1920*/  IMAD.U32 R22, RZ, RZ, UR17 ;  /* 0x00000011ff167e24 */ /* 0x000fe2000f8e00ff */
        /* <DEDUP_REMOVED lines=15> */
[----:B------:R-:W-:Y:S01]  /*1a20*/  CS2R R54, SRZ ;  /* 0x0000000000367805 */ /* 0x000fe2000001ff00 */
[----:B------:R-:W-:Y:S06]  /*1a30*/  @!P1 BRA `(.L_x_19) ;  /* 0x00000004005c9947 */ /* 0x000fec0003800000 */
[----:B------:R-:W-:-:S06]  /*1a40*/  UISETP.NE.AND UP0, UPT, UR31, 0x3, UPT ;  /* 0x000000031f00788c */ /* 0x000fcc000bf05270 */
[----:B------:R-:W-:-:S13]  /*1a50*/  PLOP3.LUT P1, PT, PT, PT, UP0, 0x80, 0x0 ;  /* 0x000000000000781c */ /* 0x000fda0003f2f008 */
[----:B------:R-:W-:Y:S05]  /*1a60*/  @!P1 BRA `(.L_x_20) ;  /* 0x0000000000049947 */ /* 0x000fea0003800000 */
[----:B------:R-:W-:Y:S01]  /*1a70*/  BPT.TRAP 0x1 ;  /* 0x000000040000795c */ /* 0x000fe20000300000 */
.L_x_20:
[----:B------:R-:W-:Y:S01]  /*1a80*/  ULEA UR4, UR15, UR12, 0x3 ;  /* 0x0000000c0f047291 */ /* 0x000fe2000f8e183f */
[----:B0-----:R-:W-:-:S05]  /*1a90*/  IMAD.U32 R12, RZ, RZ, UR17 ;  /* 0x00000011ff0c7e24 */ /* 0x001fca000f8e00ff */
[----:B------:R-:W-:-:S04]  /*1aa0*/  SHF.L.U32 R12, R12, 0x1f, RZ ;  /* 0x0000001f0c0c7819 */ /* 0x000fc800000006ff */
[----:B------:R0:W1:Y:S01]  /*1ab0*/  SYNCS.PHASECHK.TRANS64.TRYWAIT P0, [UR4], R12 ;  /* 0x0000000cff0075a7 */ /* 0x0000620008000144 */
[----:B------:R-:W-:Y:S05]  /*1ac0*/  @!P1 BRA `(.L_x_21) ;  /* 0x0000000000049947 */ /* 0x000fea0003800000 */
[----:B------:R-:W-:Y:S01]  /*1ad0*/  BPT.TRAP 0x1 ;  /* 0x000000040000795c */ /* 0x000fe20000300000 */
.L_x_21:
[----:B-1----:R-:W-:Y:S05]  /*1ae0*/  @P0 BRA `(.L_x_22) ;  /* 0x0000000000080947 */ /* 0x002fea0003800000 */
[----:B------:R-:W1:Y:S02]  /*1af0*/  SYNCS.PHASECHK.TRANS64.TRYWAIT P0, [UR4], R12 ;  /* 0x0000000cff0075a7 */ /* 0x000e640008000144 */
[----:B-1----:R-:W-:Y:S05]  /*1b00*/  @!P0 BRA `(.L_x_23) ;  /* 0x0000004c00a88947 */ /* 0x002fea0003800000 */
.L_x_22:
[----:B------:R-:W-:Y:S01]  /*1b10*/  ULEA UR8, UR15, UR19, 0x8 ;  /* 0x000000130f087291 */ /* 0x000fe2000f8e403f */
[----:B------:R-:W-:Y:S01]  /*1b20*/  WARPGROUP.ARRIVE ;  /* 0x00000000000079c5 */ /* 0x000fe20000000000 */
[----:B------:R-:W-:Y:S01]  /*1b30*/  ULEA UR10, UR15, UR18, 0x8 ;  /* 0x000000120f0a7291 */ /* 0x000fe2000f8e403f */
[----:B------:R-:W-:Y:S01]  /*1b40*/  CS2R R20, SRZ ;  /* 0x0000000000147805 */ /* 0x000fe2000001ff00 */
[----:B------:R-:W-:Y:S01]  /*1b50*/  UMOV UR9, 0x80000020 ;  /* 0x8000002000097882 */ /* 0x000fe20000000000 */
[----:B------:R-:W-:Y:S01]  /*1b60*/  UMOV UR11, 0x80000020 ;  /* 0x80000020000b7882 */ /* 0x000fe20000000000 */
[----:B------:R-:W-:Y:S01]  /*1b70*/  ULDC UR5, c[0x0][0x50c] ;  /* 0x0001430000057ab9 */ /* 0x000fe20000000800 */
[----:B------:R-:W-:Y:S01]  /*1b80*/  UMOV UR4, 0x2 ;  /* 0x0000000200047882 */ /* 0x000fe20000000000 */
[----:B------:R-:W-:Y:S01]  /*1b90*/  UISETP.NE.AND UP0, UPT, UR5, 0x2, UPT ;  /* 0x000000020500788c */ /* 0x000fe2000bf05270 */
[----:B------:R-:W-:Y:S02]  /*1ba0*/  CS2R R56, SRZ ;  /* 0x0000000000387805 */ /* 0x000fe4000001ff00 */
[----:B------:R-:W-:Y:S01]  /*1bb0*/  CS2R R58, SRZ ;  /* 0x00000000003a7805 */ /* 0x000fe2000001ff00 */
[----:B------:R-:W-:Y:S01]  /*1bc0*/  QGMMA.64x64x32.F32.E4M3.E4M3 R24, gdesc[UR8], RZ, !UPT ;  /* 0x00e00000081879f3 */ /* 0x000fe2000c7008ff */
[----:B------:R-:W-:Y:S01]  /*1bd0*/  USEL UR5, URZ, 0x1, UP0 ;  /* 0x000000013f057887 */ /* 0x000fe20008000000 */
[----:B------:R-:W-:Y:S01]  /*1be0*/  CS2R R60, SRZ ;  /* 0x00000000003c7805 */ /* 0x000fe2000001ff00 */
[----:B------:R-:W-:Y:S01]  /*1bf0*/  UIADD3 UR8, UR8, 0x2, URZ ;  /* 0x0000000208087890 */ /* 0x000fe2000fffe03f */
[----:B------:R-:W-:Y:S01]  /*1c00*/  CS2R R62, SRZ ;  /* 0x00000000003e7805 */ /* 0x000fe2000001ff00 */
[----:B------:R-:W-:Y:S01]  /*1c10*/  UIADD3 UR10, UR10, 0x2, URZ ;  /* 0x000000020a0a7890 */ /* 0x000fe2000fffe03f */
[----:B------:R-:W-:-:S02]  /*1c20*/  CS2R R64, SRZ ;  /* 0x0000000000407805 */ /* 0x000fc4000001ff00 */
[----:B------:R-:W-:Y:S01]  /*1c30*/  ISETP.NE.AND P0, PT, RZ, UR5, PT ;  /* 0x00000005ff007c0c */ /* 0x000fe2000bf05270 */
[----:B------:R-:W-:Y:S01]  /*1c40*/  UMOV UR9, 0x80000020 ;  /* 0x8000002000097882 */ /* 0x000fe20000000000 */
[----:B------:R-:W-:Y:S01]  /*1c50*/  UMOV UR11, 0x80000020 ;  /* 0x80000020000b7882 */ /* 0x000fe20000000000 */
        /* <DEDUP_REMOVED lines=10> */
[----:B------:R-:W-:Y:S01]  /*1d00*/  QGMMA.64x64x32.F32.E4M3.E4M3 R24, gdesc[UR8], R24, gsb0 ;  /* 0x00e00000081879f3 */ /* 0x000fe20008000818 */
[----:B------:R-:W-:Y:S05]  /*1d10*/  @!P0 BRA `(.L_x_24) ;  /* 0x0000000000888947 */ /* 0x000fea0003800000 */
[----:B------:R-:W-:Y:S02]  /*1d20*/  WARPGROUP.DEPBAR.LE gsb0, 0x0 ;  /* 0x00008000000079c5 */ /* 0x000fe40000010000 */
[----:B------:R-:W-:-:S01]  /*1d30*/  FADD R85, RZ, R24 ;  /* 0x00000018ff557221 */ /* 0x000fc20000000000 */
[----:B------:R-:W-:Y:S01]  /*1d40*/  FADD R84, RZ, R25 ;  /* 0x00000019ff547221 */ /* 0x000fe20000000000 */
        /* <DEDUP_REMOVED lines=30> */
[----:B------:R-:W-:-:S06]  /*1f30*/  UMOV UR4, URZ ;  /* 0x0000003f00047c82 */ /* 0x000fcc0008000000 */
.L_x_24:
[----:B------:R-:W-:-:S04]  /*1f40*/  UIADD3 UR24, UR15, 0x1, URZ ;  /* 0x000000010f187890 */ /* 0x000fc8000fffe03f */
[----:B------:R-:W-:-:S04]  /*1f50*/  UISETP.NE.AND UP0, UPT, UR24, 0x4, UPT ;  /* 0x000000041800788c */ /* 0x000fc8000bf05270 */
[----:B------:R-:W-:Y:S02]  /*1f60*/  USEL UR6, URZ, 0x1, UP0 ;  /* 0x000000013f067887 */ /* 0x000fe40008000000 */
[----:B------:R-:W-:Y:S02]  /*1f70*/  USEL UR24, UR24, URZ, UP0 ;  /* 0x0000003f18187287 */ /* 0x000fe40008000000 */
[----:B------:R-:W-:-:S06]  /*1f80*/  ULOP3.LUT UR6, UR17, UR6, URZ, 0x3c, !UPT ;  /* 0x0000000611067292 */ /* 0x000fcc000f8e3c3f */
[----:B------:R-:W-:Y:S01]  /*1f90*/  IMAD.U32 R22, RZ, RZ, UR6 ;  /* 0x00000006ff167e24 */ /* 0x000fe2000f8e00ff */
[----:B------:R-:W-:-:S06]  /*1fa0*/  UMOV UR6, 0x1 ;  /* 0x0000000100067882 */ /* 0x000fcc0000000000 */
.L_x_19:
[----:B------:R-:W-:-:S06]  /*1fb0*/  UISETP.GE.AND UP0, UPT, UR16, 0x1, UPT ;  /* 0x000000011000788c */ /* 0x000fcc000bf06270 */
[----:B------:R-:W-:-:S13]  /*1fc0*/  PLOP3.LUT P0, PT, PT, PT, UP0, 0x80, 0x0 ;  /* 0x000000000000781c */ /* 0x000fda0003f0f008 */
[----:B------:R-:W-:Y:S05]  /*1fd0*/  @!P0 BRA `(.L_x_25) ;  /* 0x0000000400708947 */ /* 0x000fea0003800000 */
[----:B01----:R-:W-:Y:S01]  /*1fe0*/  IMAD.U32 R12, RZ, RZ, UR16 ;  /* 0x00000010ff0c7e24 */ /* 0x003fe2000f8e00ff */
[----:B------:R-:W-:Y:S01]  /*1ff0*/  ULDC UR25, c[0x0][0x50c] ;  /* 0x0001430000197ab9 */ /* 0x000fe20000000800 */
[----:B------:R-:W-:-:S07]  /*2000*/  IMAD.U32 R13, RZ, RZ, UR15 ;  /* 0x0000000fff0d7e24 */ /* 0x000fce000f8e00ff */
.L_x_33:
[----:B------:R-:W-:-:S06]  /*2010*/  UISETP.NE.AND UP0, UPT, UR31, 0x3, UPT ;  /* 0x000000031f00788c */ /* 0x000fcc000bf05270 */
[----:B------:R-:W-:-:S13]  /*2020*/  PLOP3.LUT P1, PT, PT, PT, UP0, 0x80, 0x0 ;  /* 0x000000000000781c */ /* 0x000fda0003f2f008 */
[----:B------:R-:W-:Y:S05]  /*2030*/  @!P1 BRA `(.L_x_26) ;  /* 0x0000000000049947 */ /* 0x000fea0003800000 */
[----:B------:R-:W-:Y:S01]  /*2040*/  BPT.TRAP 0x1 ;  /* 0x000000040000795c */ /* 0x000fe20000300000 */
.L_x_26:
[----:B------:R-:W-:Y:S01]  /*2050*/  ULEA UR8, UR24, UR12, 0x3 ;  /* 0x0000000c18087291 */ /* 0x000fe2000f8e183f */
[----:B------:R-:W-:-:S08]  /*2060*/  SHF.L.U32 R14, R22, 0x1f, RZ ;  /* 0x0000001f160e7819 */ /* 0x000fd000000006ff */
[----:B------:R0:W1:Y:S01]  /*2070*/  SYNCS.PHASECHK.TRANS64.TRYWAIT P0, [UR8], R14 ;  /* 0x0000000eff0075a7 */ /* 0x0000620008000148 */
[----:B------:R-:W-:Y:S05]  /*2080*/  @!P1 BRA `(.L_x_27) ;  /* 0x0000000000049947 */ /* 0x000fea0003800000 */
[----:B------:R-:W-:Y:S01]  /*2090*/  BPT.TRAP 0x1 ;  /* 0x000000040000795c */ /* 0x000fe20000300000 */
.L_x_27:
[----:B-1----:R-:W-:Y:S05]  /*20a0*/  @P0 BRA `(.L_x_28) ;  /* 0x0000000000080947 */ /* 0x002fea0003800000 */
[----:B------:R-:W1:Y:S02]  /*20b0*/  SYNCS.PHASECHK.TRANS64.TRYWAIT P0, [UR8], R14 ;  /* 0x0000000eff0075a7 */ /* 0x000e640008000148 */
[----:B-1----:R-:W-:Y:S05]  /*20c0*/  @!P0 BRA `(.L_x_29) ;  /* 0x0000004800508947 */ /* 0x002fea0003800000 */
.L_x_28:
[----:B------:R-:W-:Y:S01]  /*20d0*/  UISETP.NE.AND UP0, UPT, UR5, URZ, UPT ;  /* 0x0000003f0500728c */ /* 0x000fe2000bf05270 */
[----:B------:R-:W-:Y:S01]  /*20e0*/  WARPGROUP.ARRIVE ;  /* 0x00000000000079c5 */ /* 0x000fe20000000000 */
[----:B------:R-:W-:Y:S02]  /*20f0*/  ULEA UR8, UR24, UR19, 0x8 ;  /* 0x0000001318087291 */ /* 0x000fe4000f8e403f */
[----:B------:R-:W-:Y:S02]  /*2100*/  USEL UR6, UR6, URZ, !UP0 ;  /* 0x0000003f06067287 */ /* 0x000fe4000c000000 */
[----:B------:R-:W-:Y:S02]  /*2110*/  ULEA UR10, UR24, UR18, 0x8 ;  /* 0x00000012180a7291 */ /* 0x000fe4000f8e403f */
[----:B------:R-:W-:Y:S01]  /*2120*/  UISETP.NE.U32.AND UP0, UPT, UR6, URZ, UPT ;  /* 0x0000003f0600728c */ /* 0x000fe2000bf05070 */
[----:B------:R-:W-:Y:S01]  /*2130*/  UMOV UR9, 0x80000020 ;  /* 0x8000002000097882 */ /* 0x000fe20000000000 */
[----:B------:R-:W-:Y:S01]  /*2140*/  UMOV UR11, 0x80000020 ;  /* 0x80000020000b7882 */ /* 0x000fe20000000000 */
[----:B------:R-:W-:-:S08]  /*2150*/  UIADD3 UR4, UR4, 0x2, URZ ;  /* 0x0000000204047890 */ /* 0x000fd0000fffe03f */
[----:B------:R-:W-:Y:S01]  /*2160*/  QGMMA.64x64x32.F32.E4M3.E4M3 R24, gdesc[UR8], R24, UP0 ;  /* 0x00e00000081879f3 */ /* 0x000fe2000bf00818 */
[----:B------:R-:W-:Y:S02]  /*2170*/  UIADD3 UR8, UR8, 0x2, URZ ;  /* 0x0000000208087890 */ /* 0x000fe4000fffe03f */
[----:B------:R-:W-:Y:S01]  /*2180*/  UIADD3 UR10, UR10, 0x2, URZ ;  /* 0x000000020a0a7890 */ /* 0x000fe2000fffe03f */
[----:B------:R-:W-:Y:S01]  /*2190*/  UMOV UR9, 0x80000020 ;  /* 0x8000002000097882 */ /* 0x000fe20000000000 */
[----:B------:R-:W-:Y:S01]  /*21a0*/  UMOV UR11, 0x80000020 ;  /* 0x80000020000b7882 */ /* 0x000fe20000000000 */
[----:B------:R-:W-:-:S04]  /*21b0*/  UISETP.NE.AND UP0, UPT, UR4, UR25, UPT ;  /* 0x000000190400728c */ /* 0x000fc8000bf05270 */
[----:B------:R-:W-:-:S06]  /*21c0*/  USEL UR5, URZ, 0x1, UP0 ;  /* 0x000000013f057887 */ /* 0x000fcc0008000000 */
[----:B------:R-:W-:Y:S01]  /*21d0*/  ISETP.NE.AND P0, PT, RZ, UR5, PT ;  /* 0x00000005ff007c0c */ /* 0x000fe2000bf05270 */
[----:B------:R-:W-:Y:S03]  /*21e0*/  QGMMA.64x64x32.F32.E4M3.E4M3 R24, gdesc[UR8], R24, gsb0 ;  /* 0x00e00000081879f3 */ /* 0x000fe60008000818 */
[----:B------:R-:W-:-:S09]  /*21f0*/  WARPGROUP.DEPBAR.LE gsb0, 0x1 ;  /* 0x00008000000079c5 */ /* 0x000fd20000010100 */
[----:B------:R-:W-:Y:S05]  /*2200*/  @!P0 BRA `(.L_x_30) ;  /* 0x0000000000888947 */ /* 0x000fea0003800000 */
[----:B------:R-:W-:Y:S02]  /*2210*/  WARPGROUP.DEPBAR.LE gsb0, 0x0 ;  /* 0x00008000000079c5 */ /* 0x000fe40000010000 */
[----:B------:R-:W-:-:S01]  /*2220*/  FADD R85, R24, R85 ;  /* 0x0000005518557221 */ /* 0x000fc20000000000 */
[----:B------:R-:W-:Y:S01]  /*2230*/  FADD R84, R25, R84 ;  /* 0x0000005419547221 */ /* 0x000fe20000000000 */
        /* <DEDUP_REMOVED lines=30> */
[----:B------:R-:W-:-:S06]  /*2420*/  UMOV UR4, URZ ;  /* 0x0000003f00047c82 */ /* 0x000fcc0008000000 */
.L_x_30:
[----:B------:R-:W-:Y:S05]  /*2430*/  @!P1 BRA `(.L_x_31) ;  /* 0x0000000000049947 */ /* 0x000fea0003800000 */
[----:B------:R-:W-:Y:S01]  /*2440*/  BPT.TRAP 0x1 ;  /* 0x000000040000795c */ /* 0x000fe20000300000 */
.L_x_31:
[----:B------:R-:W-:Y:S01]  /*2450*/  ISETP.NE.AND P0, PT, R9, RZ, PT ;  /* 0x000000ff0900720c */ /* 0x000fe20003f05270 */
[----:B------:R-:W-:-:S12]  /*2460*/  UISETP.GT.U32.AND UP0, UPT, UR7, 0x1, UPT ;  /* 0x000000010700788c */ /* 0x000fd8000bf04070 */
[----:B01----:R-:W-:-:S05]  /*2470*/  @P0 LEA R14, R13, UR12, 0x3 ;  /* 0x0000000c0d0e0c11 */ /* 0x003fca000f8e18ff */
[----:B------:R-:W-:-:S05]  /*2480*/  @P0 VIADD R15, R14, 0x20 ;  /* 0x000000200e0f0836 */ /* 0x000fca0000000000 */
[----:B------:R-:W-:-:S04]  /*2490*/  @P0 PRMT R15, R8, 0x654, R15 ;  /* 0x00000654080f0816 */ /* 0x000fc8000000000f */
[----:B------:R0:W-:Y:S01]  /*24a0*/  @P0 SYNCS.ARRIVE.TRANS64.RED.A1T0 RZ, [R15+URZ], RZ ;  /* 0x000000ff0fff09a7 */ /* 0x0001e2000810043f */
[----:B------:R-:W-:-:S13]  /*24b0*/  PLOP3.LUT P0, PT, PT, PT, UP0, 0x80, 0x0 ;  /* 0x000000000000781c */ /* 0x000fda0003f0f008 */
[----:B0-----:R-:W-:Y:S05]  /*24c0*/  @P0 BRA `(.L_x_32) ;  /* 0x0000000000040947 */ /* 0x001fea0003800000 */
[----:B------:R-:W-:Y:S01]  /*24d0*/  BPT.TRAP 0x1 ;  /* 0x000000040000795c */ /* 0x000fe20000300000 */
.L_x_32:
[----:B------:R-:W-:Y:S01]  /*24e0*/  UIADD3 UR24, UR24, 0x1, URZ ;  /* 0x0000000118187890 */ /* 0x000fe2000fffe03f */
[C---:B------:R-:W-:Y:S01]  /*24f0*/  ISETP.GT.AND P1, PT, R12.reuse, 0x1, PT ;  /* 0x000000010c00780c */ /* 0x040fe20003f24270 */
[----:B------:R-:W-:Y:S02]  /*2500*/  VIADD R13, R13, 0x1 ;  /* 0x000000010d0d7836 */ /* 0x000fe40000000000 */
[----:B------:R-:W-:Y:S01]  /*2510*/  UISETP.NE.AND UP0, UPT, UR24, 0x4, UPT ;  /* 0x000000041800788c */ /* 0x000fe2000bf05270 */
[----:B------:R-:W-:Y:S02]  /*2520*/  VIADD R12, R12, 0xffffffff ;  /* 0xffffffff0c0c7836 */ /* 0x000fe40000000000 */
[C---:B------:R-:W-:Y:S01]  /*2530*/  ISETP.NE.AND P0, PT, R13.reuse, 0x4, PT ;  /* 0x000000040d00780c */ /* 0x040fe20003f05270 */
[----:B------:R-:W-:Y:S02]  /*2540*/  USEL UR6, URZ, 0x1, UP0 ;  /* 0x000000013f067887 */ /* 0x000fe40008000000 */
[----:B------:R-:W-:Y:S01]  /*2550*/  USEL UR24, UR24, URZ, UP0 ;  /* 0x0000003f18187287 */ /* 0x000fe20008000000 */
[----:B------:R-:W-:-:S03]  /*2560*/  SEL R13, R13, RZ, P0 ;  /* 0x000000ff0d0d7207 */ /* 0x000fc60000000000 */
[----:B------:R-:W-:Y:S01]  /*2570*/  LOP3.LUT R22, R22, UR6, RZ, 0x3c, !PT ;  /* 0x0000000616167c12 */ /* 0x000fe2000f8e3cff */
[----:B------:R-:W-:Y:S01]  /*2580*/  UMOV UR6, 0x1 ;  /* 0x0000000100067882 */ /* 0x000fe20000000000 */
[----:B------:R-:W-:Y:S06]  /*2590*/  @P1 BRA `(.L_x_33) ;  /* 0xfffffff8009c1947 */ /* 0x000fec000383ffff */
.L_x_25:
[----:B------:R-:W-:Y:S01]  /*25a0*/  UISETP.NE.AND UP0, UPT, UR4, URZ, UPT ;  /* 0x0000003f0400728c */ /* 0x000fe2000bf05270 */
[----:B01----:R-:W0:Y:S03]  /*25b0*/  LDC R12, c[0x0][0x28c] ;  /* 0x0000a300ff0c7b82 */ /* 0x003e260000000800 */
[----:B------:R-:W-:-:S06]  /*25c0*/  USEL UR4, URZ, 0x1, !UP0 ;  /* 0x000000013f047887 */ /* 0x000fcc000c000000 */
[----:B------:R-:W-:-:S13]  /*25d0*/  ISETP.NE.AND P0, PT, RZ, UR4, PT ;  /* 0x00000004ff007c0c */ /* 0x000fda000bf05270 */
[----:B------:R-:W-:Y:S05]  /*25e0*/  @!P0 BRA `(.L_x_34) ;  /* 0x0000000000848947 */ /* 0x000fea0003800000 */
[----:B------:R-:W-:Y:S02]  /*25f0*/  WARPGROUP.DEPBAR.LE gsb0, 0x0 ;  /* 0x00008000000079c5 */ /* 0x000fe40000010000 */
[----:B------:R-:W-:Y:S01]  /*2600*/  FADD R85, R24, R85 ;  /* 0x0000005518557221 */ /* 0x000fe20000000000 */
        /* <DEDUP_REMOVED lines=30> */
[----:B------:R-:W-:-:S07]  /*27f0*/  FADD R20, R20, R55 ;  /* 0x0000003714147221 */ /* 0x000fce0000000000 */
.L_x_34:
[----:B0-----:R-:W-:Y:S01]  /*2800*/  ISETP.GE.AND P0, PT, R12, 0x1, PT ;  /* 0x000000010c00780c */ /* 0x001fe20003f06270 */
[----:B------:R0:W-:Y:S01]  /*2810*/  SYNCS.ARRIVE.TRANS64.A1T0 RZ, [R87+UR33], RZ ;  /* 0x000000ff57ff79a7 */ /* 0x0001e20008100021 */
[----:B------:R-:W-:-:S11]  /*2820*/  WARPGROUP.DEPBAR.LE gsb0, 0x0 ;  /* 0x00008000000079c5 */ /* 0x000fd60000010000 */
[----:B------:R-:W-:Y:S05]  /*2830*/  @!P0 BRA `(.L_x_35) ;  /* 0x0000000000488947 */ /* 0x000fea0003800000 */
[----:B------:R-:W-:-:S06]  /*2840*/  UISETP.NE.AND UP0, UPT, UR31, 0x3, UPT ;  /* 0x000000031f00788c */ /* 0x000fcc000bf05270 */
[----:B------:R-:W-:-:S13]  /*2850*/  PLOP3.LUT P0, PT, PT, PT, UP0, 0x80, 0x0 ;  /* 0x000000000000781c */ /* 0x000fda0003f0f008 */
[----:B------:R-:W-:Y:S05]  /*2860*/  @!P0 BRA `(.L_x_36) ;  /* 0x0000000000048947 */ /* 0x000fea0003800000 */
[----:B------:R-:W-:Y:S01]  /*2870*/  BPT.TRAP 0x1 ;  /* 0x000000040000795c */ /* 0x000fe20000300000 */
.L_x_36:
[----:B------:R-:W-:Y:S01]  /*2880*/  ISETP.NE.AND P0, PT, R9, RZ, PT ;  /* 0x000000ff0900720c */ /* 0x000fe20003f05270 */
[----:B------:R-:W-:-:S12]  /*2890*/  IMAD.U32 R13, RZ, RZ, UR12 ;  /* 0x0000000cff0d7e24 */ /* 0x000fd8000f8e00ff */
[----:B------:R-:W-:-:S05]  /*28a0*/  VOTEU.ANY UP0, P0 ;  /* 0x00000000003f7886 */ /* 0x000fca0000000100 */
[----:B------:R-:W-:Y:S02]  /*28b0*/  @UP0 UIADD3 UR4, UR16, UR15, URZ ;  /* 0x0000000f10040290 */ /* 0x000fe4000fffe03f */
[----:B------:R-:W-:-:S04]  /*28c0*/  UISETP.GT.U32.AND UP0, UPT, UR7, 0x1, UPT ;  /* 0x000000010700788c */ /* 0x000fc8000bf04070 */
[----:B------:R-:W-:-:S04]  /*28d0*/  IMAD.U32 R12, RZ, RZ, UR4 ;  /* 0x00000004ff0c7e24 */ /* 0x000fc8000f8e00ff */
[----:B------:R-:W-:-:S05]  /*28e0*/  @P0 IMAD.SHL.U32 R12, R12, 0x8, RZ ;  /* 0x000000080c0c0824 */ /* 0x000fca00078e00ff */
[----:B------:R-:W-:-:S04]  /*28f0*/  @P0 LOP3.LUT R12, R12, 0x18, RZ, 0xc0, !PT ;  /* 0x000000180c0c0812 */ /* 0x000fc800078ec0ff */
[----:B------:R-:W-:-:S04]  /*2900*/  @P0 IADD3 R13, R13, 0x20, R12 ;  /* 0x000000200d0d0810 */ /* 0x000fc80007ffe00c */
[----:B------:R-:W-:-:S04]  /*2910*/  @P0 PRMT R13, R8, 0x654, R13 ;  /* 0x00000654080d0816 */ /* 0x000fc8000000000d */
[----:B------:R1:W-:Y:S01]  /*2920*/  @P0 SYNCS.ARRIVE.TRANS64.RED.A1T0 RZ, [R13+URZ], RZ ;  /* 0x000000ff0dff09a7 */ /* 0x0003e2000810043f */
[----:B------:R-:W-:-:S13]  /*2930*/  PLOP3.LUT P0, PT, PT, PT, UP0, 0x80, 0x0 ;  /* 0x000000000000781c */ /* 0x000fda0003f0f008 */
[----:B-1----:R-:W-:Y:S05]  /*2940*/  @P0 BRA `(.L_x_35) ;  /* 0x0000000000040947 */ /* 0x002fea0003800000 */
[----:B------:R-:W-:Y:S01]  /*2950*/  BPT.TRAP 0x1 ;  /* 0x000000040000795c */ /* 0x000fe20000300000 */
.L_x_35:
[----:B------:R-:W-:Y:S01]  /*2960*/  SHF.L.U32 R12, R86, 0x1f, RZ ;  /* 0x0000001f560c7819 */ /* 0x000fe200000006ff */
[----:B------:R-:W1:Y:S01]  /*2970*/  LDC R25, c[0x0][0x288] ;  /* 0x0000a200ff197b82 */ /* 0x000e620000000800 */
[----:B------:R-:W-:Y:S02]  /*2980*/  IMAD.SHL.U32 R24, R2, 0x40, RZ ;  /* 0x0000004002187824 */ /* 0x000fe400078e00ff */
[----:B------:R-:W4:Y:S02]  /*2990*/  SYNCS.PHASECHK.TRANS64.TRYWAIT P0, [R17+URZ+0x8], R12 ;  /* 0x0000080c110075a7 */ /* 0x000f24000800017f */
[----:B----4-:R-:W-:Y:S05]  /*29a0*/  @!P0 BRA `(.L_x_37) ;  /* 0x0000004000308947 */ /* 0x010fea0003800000 */
.L_x_131:
[----:B------:R-:W-:Y:S01]  /*29b0*/  ULDC UR4, c[0x0][0x284] ;  /* 0x0000a10000047ab9 */ /* 0x000fe20000000800 */
[----:B------:R-:W-:Y:S01]  /*29c0*/  IMAD.SHL.U32 R28, R3, 0x40, RZ ;  /* 0x00000040031c7824 */ /* 0x000fe200078e00ff */
[----:B------:R-:W-:-:S04]  /*29d0*/  ISETP.GE.AND P0, PT, R24, UR4, PT ;  /* 0x0000000418007c0c */ /* 0x000fc8000bf06270 */
[----:B-1----:R-:W-:-:S13]  /*29e0*/  ISETP.GE.OR P0, PT, R28, R25, P0 ;  /* 0x000000191c00720c */ /* 0x002fda0000706670 */
[----:B------:R-:W-:Y:S05]  /*29f0*/  @P0 BRA `(.L_x_38) ;  /* 0x0000002400d00947 */ /* 0x000fea0003800000 */
[----:B------:R-:W1:Y:S01]  /*2a00*/  LDC.64 R22, c[0x0][0x5c8] ;  /* 0x00017200ff167b82 */ /* 0x000e620000000a00 */
[----:B------:R-:W-:Y:S01]  /*2a10*/  IMAD.SHL.U32 R14, R16, 0x2, RZ ;  /* 0x00000002100e7824 */ /* 0x000fe200078e00ff */
[----:B------:R-:W-:Y:S01]  /*2a20*/  SHF.R.S32.HI R30, RZ, 0x1f, R4 ;  /* 0x0000001fff1e7819 */ /* 0x000fe20000011404 */
[----:B------:R-:W-:Y:S01]  /*2a30*/  ULDC.64 UR4, c[0x0][0x5d0] ;  /* 0x0001740000047ab9 */ /* 0x000fe20000000a00 */
[----:B------:R-:W-:Y:S01]  /*2a40*/  SHF.R.S32.HI R29, RZ, 0x1f, R28 ;  /* 0x0000001fff1d7819 */ /* 0x000fe2000001141c */
[----:B------:R-:W-:Y:S01]  /*2a50*/  IMAD.WIDE R26, R2, 0x40, R6 ;  /* 0x00000040021a7825 */ /* 0x000fe200078e0206 */
[--C-:B------:R-:W-:Y:S01]  /*2a60*/  SHF.R.S32.HI R15, RZ, 0x1f, R14.reuse ;  /* 0x0000001fff0f7819 */ /* 0x100fe2000001140e */
[----:B------:R-:W-:Y:S02]  /*2a70*/  BSSY B0, `(.L_x_38) ;  /* 0x000026c000007945 */ /* 0x000fe40003800000 */
[----:B------:R-:W-:Y:S02]  /*2a80*/  IMAD R3, R30, UR4, RZ ;  /* 0x000000041e037c24 */ /* 0x000fe4000f8e02ff */
[----:B----4-:R-:W-:-:S04]  /*2a90*/  IMAD.WIDE.U32 R12, R4, UR4, R14 ;  /* 0x00000004040c7c25 */ /* 0x010fc8000f8e000e */
[----:B------:R-:W-:Y:S01]  /*2aa0*/  IMAD R3, R4, UR5, R3 ;  /* 0x0000000504037c24 */ /* 0x000fe2000f8e0203 */
[----:B------:R-:W-:Y:S01]  /*2ab0*/  IADD3 R12, P0, R28, R12, RZ ;  /* 0x0000000c1c0c7210 */ /* 0x000fe20007f1e0ff */
[----:B------:R-:W-:Y:S01]  /*2ac0*/  ULDC.64 UR4, c[0x0][0x5c0] ;  /* 0x0001700000047ab9 */ /* 0x000fe20000000a00 */
[----:B------:R-:W-:Y:S02]  /*2ad0*/  IMAD R25, R16, -0x2, R25 ;  /* 0xfffffffe10197824 */ /* 0x000fe400078e0219 */
[----:B------:R-:W-:Y:S01]  /*2ae0*/  IADD3.X R13, R29, R13, R3, P0, !PT ;  /* 0x0000000d1d0d7210 */ /* 0x000fe200007fe403 */
[----:B------:R-:W-:Y:S02]  /*2af0*/  IMAD.IADD R24, R19, 0x1, -R24 ;  /* 0x0000000113187824 */ /* 0x000fe400078e0a18 */
[----:B------:R-:W-:Y:S02]  /*2b00*/  IMAD.IADD R25, R25, 0x1, -R28 ;  /* 0x0000000119197824 */ /* 0x000fe400078e0a1c */
[----:B-1----:R-:W-:-:S02]  /*2b10*/  IMAD R2, R27, R22, RZ ;  /* 0x000000161b027224 */ /* 0x002fc400078e02ff */
[----:B------:R-:W-:-:S04]  /*2b20*/  IMAD.WIDE.U32 R12, R26, R22, R12 ;  /* 0x000000161a0c7225 */ /* 0x000fc800078e000c */
[----:B------:R-:W-:Y:S01]  /*2b30*/  IMAD R3, R26, R23, R2 ;  /* 0x000000171a037224 */ /* 0x000fe200078e0202 */
[----:B------:R-:W-:Y:S02]  /*2b40*/  LEA R2, P0, R22, R12, 0x3 ;  /* 0x0000000c16027211 */ /* 0x000fe400078018ff */
[----:B------:R-:W-:Y:S01]  /*2b50*/  IADD3 R12, P1, R12, UR4, RZ ;  /* 0x000000040c0c7c10 */ /* 0x000fe2000ff3e0ff */
[----:B------:R-:W-:Y:S01]  /*2b60*/  IMAD.IADD R13, R13, 0x1, R3 ;  /* 0x000000010d0d7824 */ /* 0x000fe200078e0203 */
[----:B------:R-:W-:-:S04]  /*2b70*/  IADD3 R2, P2, R2, UR4, RZ ;  /* 0x0000000402027c10 */ /* 0x000fc8000ff5e0ff */
[----:B------:R-:W-:Y:S02]  /*2b80*/  LEA.HI.X R3, R22, R13, R23, 0x3, P0 ;  /* 0x0000000d16037211 */ /* 0x000fe400000f1c17 */
[----:B---3-5:R-:W-:Y:S02]  /*2b90*/  FSETP.NEU.AND P0, PT, R11, RZ, PT ;  /* 0x000000ff0b00720b */ /* 0x028fe40003f0d000 */
[----:B------:R-:W-:Y:S02]  /*2ba0*/  IADD3.X R13, R13, UR5, RZ, P1, !PT ;  /* 0x000000050d0d7c10 */ /* 0x000fe40008ffe4ff */
[----:B------:R-:W-:-:S09]  /*2bb0*/  IADD3.X R3, R3, UR5, RZ, P2, !PT ;  /* 0x0000000503037c10 */ /* 0x000fd200097fe4ff */
[----:B------:R-:W-:Y:S05]  /*2bc0*/  @!P0 BRA `(.L_x_39) ;  /* 0x0000001c00188947 */ /* 0x000fea0003800000 */
[----:B------:R-:W-:Y:S01]  /*2bd0*/  ULDC.64 UR4, c[0x0][0x5b8] ;  /* 0x00016e0000047ab9 */ /* 0x000fe20000000a00 */
[----:B------:R-:W-:Y:S01]  /*2be0*/  ULDC.64 UR8, c[0x0][0x5a8] ;  /* 0x00016a0000087ab9 */ /* 0x000fe20000000a00 */
[----:B------:R-:W-:Y:S01]  /*2bf0*/  IMAD.WIDE.U32 R14, R4, UR4, R14 ;  /* 0x00000004040e7c25 */ /* 0x000fe2000f8e000e */
[----:B------:R-:W-:Y:S03]  /*2c00*/  BSSY B1, `(.L_x_40) ;  /* 0x0000010000017945 */ /* 0x000fe60003800000 */
[----:B------:R-:W-:Y:S01]  /*2c10*/  IMAD R23, R30, UR4, RZ ;  /* 0x000000041e177c24 */ /* 0x000fe2000f8e02ff */
[----:B------:R-:W-:-:S03]  /*2c20*/  IADD3 R22, P0, R28, R14, RZ ;  /* 0x0000000e1c167210 */ /* 0x000fc60007f1e0ff */
[----:B------:R-:W-:Y:S01]  /*2c30*/  IMAD R23, R4, UR5, R23 ;  /* 0x0000000504177c24 */ /* 0x000fe2000f8e0217 */
[----:B------:R-:W-:Y:S01]  /*2c40*/  ULDC.64 UR4, c[0x0][0x5b0] ;  /* 0x00016c0000047ab9 */ /* 0x000fe20000000a00 */
[----:B------:R-:W-:-:S03]  /*2c50*/  PRMT R4, RZ, 0x7610, R4 ;  /* 0x00007610ff047816 */ /* 0x000fc60000000004 */
[----:B------:R-:W-:Y:S01]  /*2c60*/  IADD3.X R23, R29, R15, R23, P0, !PT ;  /* 0x0000000f1d177210 */ /* 0x000fe200007fe417 */
[----:B------:R-:W-:Y:S01]  /*2c70*/  IMAD R29, R27, UR4, RZ ;  /* 0x000000041b1d7c24 */ /* 0x000fe2000f8e02ff */
[----:B------:R-:W-:Y:S01]  /*2c80*/  ISETP.GE.AND P0, PT, R25, 0x1, PT ;  /* 0x000000011900780c */ /* 0x000fe20003f06270 */
[----:B------:R-:W-:-:S03]  /*2c90*/  IMAD.WIDE.U32 R14, R26, UR4, R22 ;  /* 0x000000041a0e7c25 */ /* 0x000fc6000f8e0016 */
[----:B------:R-:W-:Y:S01]  /*2ca0*/  ISETP.LT.OR P2, PT, R24, 0x1, !P0 ;  /* 0x000000011800780c */ /* 0x000fe20004741670 */
[----:B------:R-:W-:Y:S01]  /*2cb0*/  IMAD R29, R26, UR5, R29 ;  /* 0x000000051a1d7c24 */ /* 0x000fe2000f8e021d */
[----:B------:R-:W-:-:S04]  /*2cc0*/  IADD3 R14, P1, R14, UR8, RZ ;  /* 0x000000080e0e7c10 */ /* 0x000fc8000ff3e0ff */
[----:B------:R-:W-:-:S07]  /*2cd0*/  IADD3.X R15, R15, UR9, R29, P1, !PT ;  /* 0x000000090f0f7c10 */ /* 0x000fce0008ffe41d */
[----:B------:R-:W-:Y:S05]  /*2ce0*/  @P2 BRA `(.L_x_41) ;  /* 0x0000000000042947 */ /* 0x000fea0003800000 */
[----:B------:R1:W5:Y:S02]  /*2cf0*/  LDG.E.U8 R4, desc[UR20][R14.64] ;  /* 0x000000140e047981 */ /* 0x000364000c1e1100 */
.L_x_41:
[----:B------:R-:W-:Y:S05]  /*2d00*/  BSYNC B1 ;  /* 0x0000000000017941 */ /* 0x000fea0003800000 */
.L_x_40:
[----:B-----5:R-:W-:Y:S01]  /*2d10*/  LOP3.LUT R4, R4, 0xff, RZ, 0xc0, !PT ;  /* 0x000000ff04047812 */ /* 0x020fe200078ec0ff */
[----:B------:R-:W-:Y:S01]  /*2d20*/  BSSY B1, `(.L_x_42) ;  /* 0x000000c000017945 */ /* 0x000fe20003800000 */
[----:B------:R-:W-:Y:S02]  /*2d30*/  ISETP.GE.AND P1, PT, R25, 0x2, PT ;  /* 0x000000021900780c */ /* 0x000fe40003f26270 */
[----:B------:R-:W-:Y:S02]  /*2d40*/  F2FP.F16.E4M3.UNPACK_B R4, R4 ;  /* 0x00000004ff04723e */ /* 0x000fe400020006ff */
[----:B------:R-:W-:-:S03]  /*2d50*/  ISETP.LT.OR P3, PT, R24, 0x1, !P1 ;  /* 0x000000011800780c */ /* 0x000fc60004f61670 */
[----:B------:R-:W-:-:S05]  /*2d60*/  HADD2.F32 R4, -RZ, R4.H0_H0 ;  /* 0x20000004ff047230 */ /* 0x000fca0000004100 */
[----:B------:R-:W-:-:S04]  /*2d70*/  FMUL R4, R4, R11 ;  /* 0x0000000b04047220 */ /* 0x000fc80000400000 */
[----:B--2---:R-:W-:-:S05]  /*2d80*/  FFMA R4, R85, R10, R4 ;  /* 0x0000000a55047223 */ /* 0x004fca0000000004 */
[----:B------:R-:W-:Y:S02]  /*2d90*/  F2FP.SATFINITE.E4M3.F32.PACK_AB_MERGE_C R29, RZ, R4, RZ ;  /* 0x00000004ff1d723e */ /* 0x000fe400048070ff */
[----:B------:R-:W-:-:S03]  /*2da0*/  PRMT R4, RZ, 0x7610, R4 ;  /* 0x00007610ff047816 */ /* 0x000fc60000000004 */
[----:B------:R2:W-:Y:S01]  /*2db0*/  @!P2 STG.E.U8 desc[UR20][R12.64], R29 ;  /* 0x0000001d0c00a986 */ /* 0x0005e2000c101114 */
[----:B------:R-:W-:Y:S05]  /*2dc0*/  @P3 BRA `(.L_x_43) ;  /* 0x0000000000043947 */ /* 0x000fea0003800000 */
[----:B------:R3:W5:Y:S02]  /*2dd0*/  LDG.E.U8 R4, desc[UR20][R14.64+0x1] ;  /* 0x000001140e047981 */ /* 0x000764000c1e1100 */
.L_x_43:
[----:B------:R-:W-:Y:S05]  /*2de0*/  BSYNC B1 ;  /* 0x0000000000017941 */ /* 0x000fea0003800000 */
.L_x_42:
[----:B-----5:R-:W-:Y:S01]  /*2df0*/  LOP3.LUT R4, R4, 0xff, RZ, 0xc0, !PT ;  /* 0x000000ff04047812 */ /* 0x020fe200078ec0ff */
[----:B------:R-:W-:Y:S01]  /*2e00*/  BSSY B1, `(.L_x_44) ;  /* 0x0000012000017945 */ /* 0x000fe20003800000 */
[----:B--2---:R-:W-:Y:S02]  /*2e10*/  IADD3 R29, P2, R26, 0x8, RZ ;  /* 0x000000081a1d7810 */ /* 0x004fe40007f5e0ff */
[----:B------:R-:W-:Y:S02]  /*2e20*/  F2FP.F16.E4M3.UNPACK_B R4, R4 ;  /* 0x00000004ff04723e */ /* 0x000fe400020006ff */
[----:B------:R-:W-:Y:S01]  /*2e30*/  ISETP.LT.OR P0, PT, R24, 0x9, !P0 ;  /* 0x000000091800780c */ /* 0x000fe20004701670 */
[----:B------:R-:W-:Y:S02]  /*2e40*/  IMAD.X R26, RZ, RZ, R27, P2 ;  /* 0x000000ffff1a7224 */ /* 0x000fe400010e061b */
[----:B------:R-:W-:Y:S02]  /*2e50*/  HADD2.F32 R4, -RZ, R4.H0_H0 ;  /* 0x20000004ff047230 */ /* 0x000fe40000004100 */
[----:B------:R-:W-:-:S02]  /*2e60*/  IMAD R26, R26, UR4, RZ ;  /* 0x000000041a1a7c24 */ /* 0x000fc4000f8e02ff */
[----:B------:R-:W-:-:S04]  /*2e70*/  IMAD.WIDE.U32 R22, R29, UR4, R22 ;  /* 0x000000041d167c25 */ /* 0x000fc8000f8e0016 */
[----:B------:R-:W-:Y:S01]  /*2e80*/  FMUL R27, R4, R11 ;  /* 0x0000000b041b7220 */ /* 0x000fe20000400000 */
[----:B------:R-:W-:Y:S01]  /*2e90*/  PRMT R4, RZ, 0x7610, R4 ;  /* 0x00007610ff047816 */ /* 0x000fe20000000004 */
[----:B------:R-:W-:Y:S02]  /*2ea0*/  IMAD R29, R29, UR5, R26 ;  /* 0x000000051d1d7c24 */ /* 0x000fe4000f8e021a */
[----:B------:R-:W-:Y:S01]  /*2eb0*/  FFMA R27, R84, R10, R27 ;  /* 0x0000000a541b7223 */ /* 0x000fe2000000001b */
[----:B------:R-:W-:-:S04]  /*2ec0*/  IADD3 R22, P2, R22, UR8, RZ ;  /* 0x0000000816167c10 */ /* 0x000fc8000ff5e0ff */
[----:B------:R-:W-:Y:S02]  /*2ed0*/  F2FP.SATFINITE.E4M3.F32.PACK_AB_MERGE_C R27, RZ, R27, RZ ;  /* 0x0000001bff1b723e */ /* 0x000fe400048070ff */
[----:B------:R-:W-:-:S03]  /*2ee0*/  IADD3.X R23, R23, UR9, R29, P2, !PT ;  /* 0x0000000917177c10 */ /* 0x000fc600097fe41d */
[----:B------:R2:W-:Y:S01]  /*2ef0*/  @!P3 STG.E.U8 desc[UR20][R12.64+0x1], R27 ;  /* 0x0000011b0c00b986 */ /* 0x0005e2000c101114 */
[----:B------:R-:W-:Y:S05]  /*2f00*/  @P0 BRA `(.L_x_45) ;  /* 0x0000000000040947 */ /* 0x000fea0003800000 */
[----:B------:R4:W5:Y:S02]  /*2f10*/  LDG.E.U8 R4, desc[UR20][R22.64] ;  /* 0x0000001416047981 */ /* 0x000964000c1e1100 */
.L_x_45:
[----:B------:R-:W-:Y:S05]  /*2f20*/  BSYNC B1 ;  /* 0x0000000000017941 */ /* 0x000fea0003800000 */
.L_x_44:
[----:B-----5:R-:W-:Y:S01]  /*2f30*/  LOP3.LUT R4, R4, 0xff, RZ, 0xc0, !PT ;  /* 0x000000ff04047812 */ /* 0x020fe200078ec0ff */
[----:B------:R-:W-:Y:S01]  /*2f40*/  BSSY B1, `(.L_x_46) ;  /* 0x000000b000017945 */ /* 0x000fe20003800000 */
[----:B------:R-:W-:Y:S02]  /*2f50*/  ISETP.LT.OR P1, PT, R24, 0x9, !P1 ;  /* 0x000000091800780c */ /* 0x000fe40004f21670 */
[----:B------:R-:W-:-:S05]  /*2f60*/  F2FP.F16.E4M3.UNPACK_B R4, R4 ;  /* 0x00000004ff04723e */ /* 0x000fca00020006ff */
[----:B------:R-:W-:-:S05]  /*2f70*/  HADD2.F32 R4, -RZ, R4.H0_H0 ;  /* 0x20000004ff047230 */ /* 0x000fca0000004100 */
[----:B------:R-:W-:-:S04]  /*2f80*/  FMUL R4, R4, R11 ;  /* 0x0000000b04047220 */ /* 0x000fc80000400000 */
[----:B------:R-:W-:-:S05]  /*2f90*/  FFMA R4, R83, R10, R4 ;  /* 0x0000000a53047223 */ /* 0x000fca0000000004 */
[----:B--2---:R-:W-:Y:S02]  /*2fa0*/  F2FP.SATFINITE.E4M3.F32.PACK_AB_MERGE_C R27, RZ, R4, RZ ;  /* 0x00000004ff1b723e */ /* 0x004fe400048070ff */
[----:B------:R-:W-:-:S03]  /*2fb0*/  PRMT R4, RZ, 0x7610, R4 ;  /* 0x00007610ff047816 */ /* 0x000fc60000000004 */
[----:B------:R2:W-:Y:S01]  /*2fc0*/  @!P0 STG.E.U8 desc[UR20][R2.64], R27 ;  /* 0x0000001b02008986 */ /* 0x0005e2000c101114 */
[----:B------:R-:W-:Y:S05]  /*2fd0*/  @P1 BRA `(.L_x_47) ;  /* 0x0000000000041947 */ /* 0x000fea0003800000 */
[----:B------:R0:W5:Y:S02]  /*2fe0*/  LDG.E.U8 R4, desc[UR20][R22.64+0x1] ;  /* 0x0000011416047981 */ /* 0x000164000c1e1100 */
.L_x_47:
[----:B------:R-:W-:Y:S05]  /*2ff0*/  BSYNC B1 ;  /* 0x0000000000017941 */ /* 0x000fea0003800000 */
.L_x_46:
[----:B-----5:R-:W-:Y:S01]  /*3000*/  LOP3.LUT R4, R4, 0xff, RZ, 0xc0, !PT ;  /* 0x000000ff04047812 */ /* 0x020fe200078ec0ff */
[----:B------:R-:W-:Y:S01]  /*3010*/  BSSY B1, `(.L_x_48) ;  /* 0x000000c000017945 */ /* 0x000fe20003800000 */
[----:B------:R-:W-:Y:S02]  /*3020*/  ISETP.GE.AND P0, PT, R25, 0x9, PT ;  /* 0x000000091900780c */ /* 0x000fe40003f06270 */
[----:B------:R-:W-:Y:S02]  /*3030*/  F2FP.F16.E4M3.UNPACK_B R4, R4 ;  /* 0x00000004ff04723e */ /* 0x000fe400020006ff */
[----:B------:R-:W-:-:S03]  /*3040*/  ISETP.LT.OR P2, PT, R24, 0x1, !P0 ;  /* 0x000000011800780c */ /* 0x000fc60004741670 */
[----:B------:R-:W-:-:S05]  /*3050*/  HADD2.F32 R4, -RZ, R4.H0_H0 ;  /* 0x20000004ff047230 */ /* 0x000fca0000004100 */
[----:B--2---:R-:W-:Y:S01]  /*3060*/  FMUL R27, R4, R11 ;  /* 0x0000000b041b7220 */ /* 0x004fe20000400000 */
[----:B------:R-:W-:-:S03]  /*3070*/  PRMT R4, RZ, 0x7610, R4 ;  /* 0x00007610ff047816 */ /* 0x000fc60000000004 */
[----:B------:R-:W-:-:S05]  /*3080*/  FFMA R27, R82, R10, R27 ;  /* 0x0000000a521b7223 */ /* 0x000fca000000001b */
[----:B------:R-:W-:-:S05]  /*3090*/  F2FP.SATFINITE.E4M3.F32.PACK_AB_MERGE_C R27, RZ, R27, RZ ;  /* 0x0000001bff1b723e */ /* 0x000fca00048070ff */
[----:B------:R2:W-:Y:S01]  /*30a0*/  @!P1 STG.E.U8 desc[UR20][R2.64+0x1], R27 ;  /* 0x0000011b02009986 */ /* 0x0005e2000c101114 */
[----:B------:R-:W-:Y:S05]  /*30b0*/  @P2 BRA `(.L_x_49) ;  /* 0x0000000000042947 */ /* 0x000fea0003800000 */
[----:B------:R0:W5:Y:S02]  /*30c0*/  LDG.E.U8 R4, desc[UR20][R14.64+0x8] ;  /* 0x000008140e047981 */ /* 0x000164000c1e1100 */
.L_x_49:
[----:B------:R-:W-:Y:S05]  /*30d0*/  BSYNC B1 ;  /* 0x0000000000017941 */ /* 0x000fea0003800000 */
.L_x_48:
[----:B-----5:R-:W-:Y:S01]  /*30e0*/  LOP3.LUT R4, R4, 0xff, RZ, 0xc0, !PT ;  /* 0x000000ff04047812 */ /* 0x020fe200078ec0ff */
[----:B------:R-:W-:Y:S01]  /*30f0*/  BSSY B1, `(.L_x_50) ;  /* 0x000000c000017945 */ /* 0x000fe20003800000 */
[----:B------:R-:W-:Y:S02]  /*3100*/  ISETP.GE.AND P1, PT, R25, 0xa, PT ;  /* 0x0000000a1900780c */ /* 0x000fe40003f26270 */
[----:B------:R-:W-:Y:S02]  /*3110*/  F2FP.F16.E4M3.UNPACK_B R4, R4 ;  /* 0x00000004ff04723e */ /* 0x000fe400020006ff */
[----:B------:R-:W-:-:S03]  /*3120*/  ISETP.LT.OR P3, PT, R24, 0x1, !P1 ;  /* 0x000000011800780c */ /* 0x000fc60004f61670 */
        /* <DEDUP_REMOVED lines=8> */
.L_x_51:
[----:B------:R-:W-:Y:S05]  /*31b0*/  BSYNC B1 ;  /* 0x0000000000017941 */ /* 0x000fea0003800000 */
.L_x_50:
[----:B-----5:R-:W-:Y:S01]  /*31c0*/  LOP3.LUT R4, R4, 0xff, RZ, 0xc0, !PT ;  /* 0x000000ff04047812 */ /* 0x020fe200078ec0ff */
[----:B------:R-:W-:Y:S01]  /*31d0*/  BSSY B1, `(.L_x_52) ;  /* 0x000000b000017945 */ /* 0x000fe20003800000 */
[----:B------:R-:W-:Y:S02]  /*31e0*/  ISETP.LT.OR P0, PT, R24, 0x9, !P0 ;  /* 0x000000091800780c */ /* 0x000fe40004701670 */
[----:B------:R-:W-:-:S05]  /*31f0*/  F2FP.F16.E4M3.UNPACK_B R4, R4 ;  /* 0x00000004ff04723e */ /* 0x000fca00020006ff */
        /* <DEDUP_REMOVED lines=8> */
.L_x_53:
[----:B------:R-:W-:Y:S05]  /*3280*/  BSYNC B1 ;  /* 0x0000000000017941 */ /* 0x000fea0003800000 */
.L_x_52:
        /* <DEDUP_REMOVED lines=12> */
.L_x_55:
[----:B------:R-:W-:Y:S05]  /*3350*/  BSYNC B1 ;  /* 0x0000000000017941 */ /* 0x000fea0003800000 */
.L_x_54:
        /* <DEDUP_REMOVED lines=13> */
.L_x_57:
[----:B------:R-:W-:Y:S05]  /*3430*/  BSYNC B1 ;  /* 0x0000000000017941 */ /* 0x000fea0003800000 */
.L_x_56:
        /* <DEDUP_REMOVED lines=13> */
.L_x_59:
[----:B------:R-:W-:Y:S05]  /*3510*/  BSYNC B1 ;  /* 0x0000000000017941 */ /* 0x000fea0003800000 */
.L_x_58:
        /* <DEDUP_REMOVED lines=12> */
.L_x_61:
[----:B------:R-:W-:Y:S05]  /*35e0*/  BSYNC B1 ;  /* 0x0000000000017941 */ /* 0x000fea0003800000 */
.L_x_60:
        /* <DEDUP_REMOVED lines=12> */
.L_x_63:
[----:B------:R-:W-:Y:S05]  /*36b0*/  BSYNC B1 ;  /* 0x0000000000017941 */ /* 0x000fea0003800000 */
.L_x_62:
        /* <DEDUP_REMOVED lines=13> */
.L_x_65:
[----:B------:R-:W-:Y:S05]  /*3790*/  BSYNC B1 ;  /* 0x0000000000017941 */ /* 0x000fea0003800000 */
.L_x_64:
        /* <DEDUP_REMOVED lines=13> */
.L_x_67:
[----:B------:R-:W-:Y:S05]  /*3870*/  BSYNC B1 ;  /* 0x0000000000017941 */ /* 0x000fea0003800000 */
.L_x_66:
        /* <DEDUP_REMOVED lines=12> */
.L_x_69:
[----:B------:R-:W-:Y:S05]  /*3940*/  BSYNC B1 ;  /* 0x0000000000017941 */ /* 0x000fea0003800000 */
.L_x_68:
        /* <DEDUP_REMOVED lines=12> */
.L_x_71:
[----:B------:R-:W-:Y:S05]  /*3a10*/  BSYNC B1 ;  /* 0x0000000000017941 */ /* 0x000fea0003800000 */
.L_x_70:
        /* <DEDUP_REMOVED lines=13> */
.L_x_73:
[----:B------:R-:W-:Y:S05]  /*3af0*/  BSYNC B1 ;  /* 0x0000000000017941 */ /* 0x000fea0003800000 */
.L_x_72:
        /* <DEDUP_REMOVED lines=13> */
.L_x_75:
[----:B------:R-:W-:Y:S05]  /*3bd0*/  BSYNC B1 ;  /* 0x0000000000017941 */ /* 0x000fea0003800000 */
.L_x_74:
        /* <DEDUP_REMOVED lines=12> */
.L_x_77:
[----:B------:R-:W-:Y:S05]  /*3ca0*/  BSYNC B1 ;  /* 0x0000000000017941 */ /* 0x000fea0003800000 */
.L_x_76:
        /* <DEDUP_REMOVED lines=12> */
.L_x_79:
[----:B------:R-:W-:Y:S05]  /*3d70*/  BSYNC B1 ;  /* 0x0000000000017941 */ /* 0x000fea0003800000 */
.L_x_78:
        /* <DEDUP_REMOVED lines=13> */
.L_x_81:
[----:B------:R-:W-:Y:S05]  /*3e50*/  BSYNC B1 ;  /* 0x0000000000017941 */ /* 0x000fea0003800000 */
.L_x_80:
        /* <DEDUP_REMOVED lines=13> */
.L_x_83:
[----:B------:R-:W-:Y:S05]  /*3f30*/  BSYNC B1 ;  /* 0x0000000000017941 */ /* 0x000fea0003800000 */
.L_x_82:
        /* <DEDUP_REMOVED lines=12> */
.L_x_85:
[----:B------:R-:W-:Y:S05]  /*4000*/  BSYNC B1 ;  /* 0x0000000000017941 */ /* 0x000fea0003800000 */
.L_x_84:
        /* <DEDUP_REMOVED lines=12> */
.L_x_87:
[----:B------:R-:W-:Y:S05]  /*40d0*/  BSYNC B1 ;  /* 0x0000000000017941 */ /* 0x000fea0003800000 */
.L_x_86:
        /* <DEDUP_REMOVED lines=13> */
.L_x_89:
[----:B------:R-:W-:Y:S05]  /*41b0*/  BSYNC B1 ;  /* 0x0000000000017941 */ /* 0x000fea0003800000 */
.L_x_88:
        /* <DEDUP_REMOVED lines=13> */
.L_x_91:
[----:B------:R-:W-:Y:S05]  /*4290*/  BSYNC B1 ;  /* 0x0000000000017941 */ /* 0x000fea0003800000 */
.L_x_90:
        /* <DEDUP_REMOVED lines=12> */
.L_x_93:
[----:B------:R-:W-:Y:S05]  /*4360*/  BSYNC B1 ;  /* 0x0000000000017941 */ /* 0x000fea0003800000 */
.L_x_92:
        /* <DEDUP_REMOVED lines=12> */
.L_x_95:
[----:B------:R-:W-:Y:S05]  /*4430*/  BSYNC B1 ;  /* 0x0000000000017941 */ /* 0x000fea0003800000 */
.L_x_94:
        /* <DEDUP_REMOVED lines=13> */
.L_x_97:
[----:B------:R-:W-:Y:S05]  /*4510*/  BSYNC B1 ;  /* 0x0000000000017941 */ /* 0x000fea0003800000 */
.L_x_96:
        /* <DEDUP_REMOVED lines=8> */
[----:B------:R-:W-:Y:S02]  /*45a0*/  F2FP.SATFINITE.E4M3.F32.PACK_AB_MERGE_C R25, RZ, R4, RZ ;  /* 0x00000004ff19723e */ /* 0x000fe400048070ff */
[----:B------:R-:W-:-:S03]  /*45b0*/  PRMT R4, RZ, 0x7610, R4 ;  /* 0x00007610ff047816 */ /* 0x000fc60000000004 */
[----:B------:R0:W-:Y:S01]  /*45c0*/  @!P2 STG.E.U8 desc[UR20][R12.64+0x38], R25 ;  /* 0x000038190c00a986 */ /* 0x0001e2000c101114 */
[----:B------:R-:W-:Y:S05]  /*45d0*/  @P3 BRA `(.L_x_99) ;  /* 0x0000000000043947 */ /* 0x000fea0003800000 */
[----:B------:R0:W5:Y:S02]  /*45e0*/  LDG.E.U8 R4, desc[UR20][R14.64+0x39] ;  /* 0x000039140e047981 */ /* 0x000164000c1e1100 */
.L_x_99:
[----:B------:R-:W-:Y:S05]  /*45f0*/  BSYNC B1 ;  /* 0x0000000000017941 */ /* 0x000fea0003800000 */
.L_x_98:
[----:B-----5:R-:W-:Y:S01]  /*4600*/  LOP3.LUT R4, R4, 0xff, RZ, 0xc0, !PT ;  /* 0x000000ff04047812 */ /* 0x020fe200078ec0ff */
[----:B------:R-:W-:Y:S01]  /*4610*/  BSSY B1, `(.L_x_100) ;  /* 0x000000b000017945 */ /* 0x000fe20003800000 */
[----:B------:R-:W-:Y:S02]  /*4620*/  ISETP.LT.OR P0, PT, R24, 0x9, !P0 ;  /* 0x000000091800780c */ /* 0x000fe40004701670 */
[----:B------:R-:W-:-:S05]  /*4630*/  F2FP.F16.E4M3.UNPACK_B R4, R4 ;  /* 0x00000004ff04723e */ /* 0x000fca00020006ff */
[----:B------:R-:W-:-:S05]  /*4640*/  HADD2.F32 R4, -RZ, R4.H0_H0 ;  /* 0x20000004ff047230 */ /* 0x000fca0000004100 */
[----:B01-3--:R-:W-:Y:S01]  /*4650*/  FMUL R15, R4, R11 ;  /* 0x0000000b040f7220 */ /* 0x00bfe20000400000 */
[----:B------:R-:W-:-:S03]  /*4660*/  PRMT R4, RZ, 0x7610, R4 ;  /* 0x00007610ff047816 */ /* 0x000fc60000000004 */
[----:B------:R-:W-:-:S05]  /*4670*/  FFMA R15, R56, R10, R15 ;  /* 0x0000000a380f7223 */ /* 0x000fca000000000f */
[----:B------:R-:W-:-:S05]  /*4680*/  F2FP.SATFINITE.E4M3.F32.PACK_AB_MERGE_C R15, RZ, R15, RZ ;  /* 0x0000000fff0f723e */ /* 0x000fca00048070ff */
[----:B------:R0:W-:Y:S01]  /*4690*/  @!P3 STG.E.U8 desc[UR20][R12.64+0x39], R15 ;  /* 0x0000390f0c00b986 */ /* 0x0001e2000c101114 */
[----:B------:R-:W-:Y:S05]  /*46a0*/  @P0 BRA `(.L_x_101) ;  /* 0x0000000000040947 */ /* 0x000fea0003800000 */
[----:B------:R1:W5:Y:S02]  /*46b0*/  LDG.E.U8 R4, desc[UR20][R22.64+0x38] ;  /* 0x0000381416047981 */ /* 0x000364000c1e1100 */
.L_x_101:
[----:B------:R-:W-:Y:S05]  /*46c0*/  BSYNC B1 ;  /* 0x0000000000017941 */ /* 0x000fea0003800000 */
.L_x_100:
[----:B-----5:R-:W-:Y:S01]  /*46d0*/  LOP3.LUT R4, R4, 0xff, RZ, 0xc0, !PT ;  /* 0x000000ff04047812 */ /* 0x020fe200078ec0ff */
[----:B------:R-:W-:Y:S01]  /*46e0*/  BSSY B1, `(.L_x_102) ;  /* 0x000000b000017945 */ /* 0x000fe20003800000 */
[----:B------:R-:W-:Y:S02]  /*46f0*/  ISETP.LT.OR P1, PT, R24, 0x9, !P1 ;  /* 0x000000091800780c */ /* 0x000fe40004f21670 */
[----:B------:R-:W-:-:S05]  /*4700*/  F2FP.F16.E4M3.UNPACK_B R4, R4 ;  /* 0x00000004ff04723e */ /* 0x000fca00020006ff */
[----:B------:R-:W-:-:S05]  /*4710*/  HADD2.F32 R4, -RZ, R4.H0_H0 ;  /* 0x20000004ff047230 */ /* 0x000fca0000004100 */
[----:B------:R-:W-:-:S04]  /*4720*/  FMUL R4, R4, R11 ;  /* 0x0000000b04047220 */ /* 0x000fc80000400000 */
[----:B------:R-:W-:-:S05]  /*4730*/  FFMA R4, R21, R10, R4 ;  /* 0x0000000a15047223 */ /* 0x000fca0000000004 */
[----:B0-----:R-:W-:Y:S02]  /*4740*/  F2FP.SATFINITE.E4M3.F32.PACK_AB_MERGE_C R13, RZ, R4, RZ ;  /* 0x00000004ff0d723e */ /* 0x001fe400048070ff */
[----:B------:R-:W-:-:S03]  /*4750*/  PRMT R4, RZ, 0x7610, R4 ;  /* 0x00007610ff047816 */ /* 0x000fc60000000004 */
[----:B------:R0:W-:Y:S01]  /*4760*/  @!P0 STG.E.U8 desc[UR20][R2.64+0x38], R13 ;  /* 0x0000380d02008986 */ /* 0x0001e2000c101114 */
[----:B------:R-:W-:Y:S05]  /*4770*/  @P1 BRA `(.L_x_103) ;  /* 0x0000000000041947 */ /* 0x000fea0003800000 */
[----:B------:R3:W5:Y:S02]  /*4780*/  LDG.E.U8 R4, desc[UR20][R22.64+0x39] ;  /* 0x0000391416047981 */ /* 0x000764000c1e1100 */
.L_x_103:
[----:B------:R-:W-:Y:S05]  /*4790*/  BSYNC B1 ;  /* 0x0000000000017941 */ /* 0x000fea0003800000 */
.L_x_102:
[----:B------:R-:W-:Y:S05]  /*47a0*/  @P1 BRA `(.L_x_104) ;  /* 0x0000000800601947 */ /* 0x000fea0003800000 */
[----:B-----5:R-:W-:-:S04]  /*47b0*/  LOP3.LUT R4, R4, 0xff, RZ, 0xc0, !PT ;  /* 0x000000ff04047812 */ /* 0x020fc800078ec0ff */
[----:B------:R-:W-:-:S05]  /*47c0*/  F2FP.F16.E4M3.UNPACK_B R4, R4 ;  /* 0x00000004ff04723e */ /* 0x000fca00020006ff */
[----:B------:R-:W-:-:S05]  /*47d0*/  HADD2.F32 R4, -RZ, R4.H0_H0 ;  /* 0x20000004ff047230 */ /* 0x000fca0000004100 */
[----:B0-----:R-:W-:-:S04]  /*47e0*/  FMUL R13, R4, R11 ;  /* 0x0000000b040d7220 */ /* 0x001fc80000400000 */
[----:B------:R-:W-:-:S05]  /*47f0*/  FFMA R13, R20, R10, R13 ;  /* 0x0000000a140d7223 */ /* 0x000fca000000000d */
[----:B------:R-:W-:-:S05]  /*4800*/  F2FP.SATFINITE.E4M3.F32.PACK_AB_MERGE_C R13, RZ, R13, RZ ;  /* 0x0000000dff0d723e */ /* 0x000fca00048070ff */
[----:B------:R0:W-:Y:S01]  /*4810*/  STG.E.U8 desc[UR20][R2.64+0x39], R13 ;  /* 0x0000390d02007986 */ /* 0x0001e2000c101114 */
[----:B------:R-:W-:Y:S05]  /*4820*/  BRA `(.L_x_104) ;  /* 0x0000000800407947 */ /* 0x000fea0003800000 */
.L_x_39:
[----:B------:R-:W-:Y:S01]  /*4830*/  ISETP.GE.AND P0, PT, R25, 0x1, PT ;  /* 0x000000011900780c */ /* 0x000fe20003f06270 */
[-C--:B--2---:R-:W-:Y:S01]  /*4840*/  FMUL R85, R85, R10.reuse ;  /* 0x0000000a55557220 */ /* 0x084fe20000400000 */
[----:B------:R-:W-:Y:S01]  /*4850*/  ISETP.GE.AND P1, PT, R25, 0x2, PT ;  /* 0x000000021900780c */ /* 0x000fe20003f26270 */
[-C--:B------:R-:W-:Y:S01]  /*4860*/  FMUL R84, R84, R10.reuse ;  /* 0x0000000a54547220 */ /* 0x080fe20000400000 */
[C---:B------:R-:W-:Y:S01]  /*4870*/  ISETP.LT.OR P2, PT, R24.reuse, 0x1, !P0 ;  /* 0x000000011800780c */ /* 0x040fe20004741670 */
[-C--:B------:R-:W-:Y:S01]  /*4880*/  FMUL R83, R83, R10.reuse ;  /* 0x0000000a53537220 */ /* 0x080fe20000400000 */
[----:B------:R-:W-:Y:S01]  /*4890*/  ISETP.LT.OR P3, PT, R24, 0x1, !P1 ;  /* 0x000000011800780c */ /* 0x000fe20004f61670 */
[-C--:B------:R-:W-:Y:S01]  /*48a0*/  FMUL R82, R82, R10.reuse ;  /* 0x0000000a52527220 */ /* 0x080fe20000400000 */
[----:B------:R-:W-:Y:S01]  /*48b0*/  ISETP.LT.OR P0, PT, R24, 0x9, !P0 ;  /* 0x000000091800780c */ /* 0x000fe20004701670 */
[-C--:B------:R-:W-:Y:S01]  /*48c0*/  FMUL R81, R81, R10.reuse ;  /* 0x0000000a51517220 */ /* 0x080fe20000400000 */
[----:B------:R-:W-:Y:S01]  /*48d0*/  F2FP.SATFINITE.E4M3.F32.PACK_AB_MERGE_C R85, RZ, R85, RZ ;  /* 0x00000055ff55723e */ /* 0x000fe200048070ff */
[----:B------:R-:W-:Y:S01]  /*48e0*/  FMUL R80, R80, R10 ;  /* 0x0000000a50507220 */ /* 0x000fe20000400000 */
[----:B------:R-:W-:Y:S01]  /*48f0*/  F2FP.SATFINITE.E4M3.F32.PACK_AB_MERGE_C R15, RZ, R84, RZ ;  /* 0x00000054ff0f723e */ /* 0x000fe200048070ff */
[-C--:B------:R-:W-:Y:S01]  /*4900*/  FMUL R78, R78, R10.reuse ;  /* 0x0000000a4e4e7220 */ /* 0x080fe20000400000 */
[----:B------:R-:W-:Y:S01]  /*4910*/  F2FP.SATFINITE.E4M3.F32.PACK_AB_MERGE_C R83, RZ, R83, RZ ;  /* 0x00000053ff53723e */ /* 0x000fe200048070ff */
[-C--:B------:R-:W-:Y:S01]  /*4920*/  FMUL R79, R79, R10.reuse ;  /* 0x0000000a4f4f7220 */ /* 0x080fe20000400000 */
[----:B------:R-:W-:Y:S01]  /*4930*/  F2FP.SATFINITE.E4M3.F32.PACK_AB_MERGE_C R81, RZ, R81, RZ ;  /* 0x00000051ff51723e */ /* 0x000fe200048070ff */
[----:B------:R-:W-:Y:S01]  /*4940*/  @!P2 STG.E.U8 desc[UR20][R12.64], R85 ;  /* 0x000000550c00a986 */ /* 0x000fe2000c101114 */
[C---:B------:R-:W-:Y:S01]  /*4950*/  ISETP.GE.AND P2, PT, R25.reuse, 0x9, PT ;  /* 0x000000091900780c */ /* 0x040fe20003f46270 */
[----:B------:R-:W-:Y:S01]  /*4960*/  FMUL R76, R76, R10 ;  /* 0x0000000a4c4c7220 */ /* 0x000fe20000400000 */
[----:B------:R-:W-:Y:S01]  /*4970*/  F2FP.SATFINITE.E4M3.F32.PACK_AB_MERGE_C R23, RZ, R80, RZ ;  /* 0x00000050ff17723e */ /* 0x000fe200048070ff */
[----:B------:R1:W-:Y:S01]  /*4980*/  @!P3 STG.E.U8 desc[UR20][R12.64+0x1], R15 ;  /* 0x0000010f0c00b986 */ /* 0x0003e2000c101114 */
[----:B------:R-:W-:Y:S01]  /*4990*/  ISETP.GE.AND P3, PT, R25, 0xa, PT ;  /* 0x0000000a1900780c */ /* 0x000fe20003f66270 */
[-C--:B------:R-:W-:Y:S01]  /*49a0*/  FMUL R77, R77, R10.reuse ;  /* 0x0000000a4d4d7220 */ /* 0x080fe20000400000 */
[C---:B------:R-:W-:Y:S01]  /*49b0*/  ISETP.LT.OR P4, PT, R24.reuse, 0x1, !P2 ;  /* 0x000000011800780c */ /* 0x040fe20005781670 */
[----:B------:R-:W-:Y:S01]  /*49c0*/  @!P0 STG.E.U8 desc[UR20][R2.64], R83 ;  /* 0x0000005302008986 */ /* 0x000fe2000c101114 */
[C---:B------:R-:W-:Y:S01]  /*49d0*/  ISETP.LT.OR P0, PT, R24.reuse, 0x9, !P1 ;  /* 0x000000091800780c */ /* 0x040fe20004f01670 */
[-C--:B------:R-:W-:Y:S01]  /*49e0*/  FMUL R75, R75, R10.reuse ;  /* 0x0000000a4b4b7220 */ /* 0x080fe20000400000 */
[----:B------:R-:W-:Y:S01]  /*49f0*/  ISETP.LT.OR P5, PT, R24, 0x1, !P3 ;  /* 0x000000011800780c */ /* 0x000fe20005fa1670 */
[-C--:B------:R-:W-:Y:S01]  /*4a00*/  FMUL R74, R74, R10.reuse ;  /* 0x0000000a4a4a7220 */ /* 0x080fe20000400000 */
[C---:B------:R-:W-:Y:S01]  /*4a10*/  ISETP.LT.OR P1, PT, R24.reuse, 0x9, !P2 ;  /* 0x000000091800780c */ /* 0x040fe20005721670 */
[-C--:B------:R-:W-:Y:S01]  /*4a20*/  FMUL R73, R73, R10.reuse ;  /* 0x0000000a49497220 */ /* 0x080fe20000400000 */
[----:B------:R-:W-:Y:S01]  /*4a30*/  ISETP.LT.OR P2, PT, R24, 0x9, !P3 ;  /* 0x000000091800780c */ /* 0x000fe20005f41670 */
[----:B------:R-:W-:Y:S01]  /*4a40*/  FMUL R72, R72, R10 ;  /* 0x0000000a48487220 */ /* 0x000fe20000400000 */
[----:B-1----:R-:W-:Y:S01]  /*4a50*/  F2FP.SATFINITE.E4M3.F32.PACK_AB_MERGE_C R15, RZ, R82, RZ ;  /* 0x00000052ff0f723e */ /* 0x002fe200048070ff */
[----:B------:R-:W-:Y:S01]  /*4a60*/  FMUL R71, R71, R10 ;  /* 0x0000000a47477220 */ /* 0x000fe20000400000 */
[----:B------:R-:W-:Y:S01]  /*4a70*/  F2FP.SATFINITE.E4M3.F32.PACK_AB_MERGE_C R27, RZ, R78, RZ ;  /* 0x0000004eff1b723e */ /* 0x000fe200048070ff */
[-C--:B------:R-:W-:Y:S01]  /*4a80*/  FMUL R70, R70, R10.reuse ;  /* 0x0000000a46467220 */ /* 0x080fe20000400000 */
[----:B------:R-:W-:Y:S01]  /*4a90*/  F2FP.SATFINITE.E4M3.F32.PACK_AB_MERGE_C R79, RZ, R79, RZ ;  /* 0x0000004fff4f723e */ /* 0x000fe200048070ff */
[----:B------:R1:W-:Y:S01]  /*4aa0*/  @!P0 STG.E.U8 desc[UR20][R2.64+0x1], R15 ;  /* 0x0000010f02008986 */ /* 0x0003e2000c101114 */
[----:B------:R-:W-:Y:S01]  /*4ab0*/  ISETP.GE.AND P0, PT, R25, 0x19, PT ;  /* 0x000000191900780c */ /* 0x000fe20003f06270 */
[-C--:B------:R-:W-:Y:S01]  /*4ac0*/  FMUL R69, R69, R10.reuse ;  /* 0x0000000a45457220 */ /* 0x080fe20000400000 */
[----:B------:R-:W-:Y:S01]  /*4ad0*/  F2FP.SATFINITE.E4M3.F32.PACK_AB_MERGE_C R77, RZ, R77, RZ ;  /* 0x0000004dff4d723e */ /* 0x000fe200048070ff */
[----:B------:R-:W-:Y:S01]  /*4ae0*/  @!P4 STG.E.U8 desc[UR20][R12.64+0x8], R81 ;  /* 0x000008510c00c986 */ /* 0x000fe2000c101114 */
[----:B------:R-:W-:Y:S01]  /*4af0*/  F2FP.SATFINITE.E4M3.F32.PACK_AB_MERGE_C R75, RZ, R75, RZ ;  /* 0x0000004bff4b723e */ /* 0x000fe200048070ff */
[-C--:B------:R-:W-:Y:S01]  /*4b00*/  FMUL R68, R68, R10.reuse ;  /* 0x0000000a44447220 */ /* 0x080fe20000400000 */
[----:B------:R-:W-:Y:S01]  /*4b10*/  F2FP.SATFINITE.E4M3.F32.PACK_AB_MERGE_C R73, RZ, R73, RZ ;  /* 0x00000049ff49723e */ /* 0x000fe200048070ff */
[----:B------:R2:W-:Y:S01]  /*4b20*/  @!P5 STG.E.U8 desc[UR20][R12.64+0x9], R23 ;  /* 0x000009170c00d986 */ /* 0x0005e2000c101114 */
[----:B------:R-:W-:Y:S01]  /*4b30*/  ISETP.LT.OR P5, PT, R24, 0x1, !P0 ;  /* 0x000000011800780c */ /* 0x000fe200047a1670 */
[-C--:B------:R-:W-:Y:S01]  /*4b40*/  FMUL R66, R66, R10.reuse ;  /* 0x0000000a42427220 */ /* 0x080fe20000400000 */
[C---:B------:R-:W-:Y:S01]  /*4b50*/  ISETP.LT.OR P0, PT, R24.reuse, 0x9, !P0 ;  /* 0x000000091800780c */ /* 0x040fe20004701670 */
[----:B------:R3:W-:Y:S01]  /*4b60*/  @!P2 STG.E.U8 desc[UR20][R2.64+0x9], R27 ;  /* 0x0000091b0200a986 */ /* 0x0007e2000c101114 */
[----:B------:R-:W-:Y:S01]  /*4b70*/  ISETP.GE.AND P2, PT, R25, 0x12, PT ;  /* 0x000000121900780c */ /* 0x000fe20003f46270 */
[----:B------:R-:W-:Y:S01]  /*4b80*/  FMUL R67, R67, R10 ;  /* 0x0000000a43437220 */ /* 0x000fe20000400000 */
[----:B-1----:R-:W-:Y:S01]  /*4b90*/  F2FP.SATFINITE.E4M3.F32.PACK_AB_MERGE_C R15, RZ, R76, RZ ;  /* 0x0000004cff0f723e */ /* 0x002fe200048070ff */
[----:B------:R-:W-:Y:S01]  /*4ba0*/  @!P1 STG.E.U8 desc[UR20][R2.64+0x8], R79 ;  /* 0x0000084f02009986 */ /* 0x000fe2000c101114 */
[----:B------:R-:W-:Y:S01]  /*4bb0*/  ISETP.GE.AND P1, PT, R25, 0x11, PT ;  /* 0x000000111900780c */ /* 0x000fe20003f26270 */
[-C--:B------:R-:W-:Y:S01]  /*4bc0*/  FMUL R65, R65, R10.reuse ;  /* 0x0000000a41417220 */ /* 0x080fe20000400000 */
[----:B------:R-:W-:Y:S01]  /*4bd0*/  ISETP.LT.OR P3, PT, R24, 0x1, !P2 ;  /* 0x000000011800780c */ /* 0x000fe20005761670 */
[-C--:B------:R-:W-:Y:S01]  /*4be0*/  FMUL R64, R64, R10.reuse ;  /* 0x0000000a40407220 */ /* 0x080fe20000400000 */
[C---:B------:R-:W-:Y:S01]  /*4bf0*/  ISETP.LT.OR P4, PT, R24.reuse, 0x1, !P1 ;  /* 0x000000011800780c */ /* 0x040fe20004f81670 */
[-C--:B------:R-:W-:Y:S01]  /*4c00*/  FMUL R63, R63, R10.reuse ;  /* 0x0000000a3f3f7220 */ /* 0x080fe20000400000 */
[----:B------:R-:W-:Y:S01]  /*4c10*/  ISETP.LT.OR P1, PT, R24, 0x9, !P1 ;  /* 0x000000091800780c */ /* 0x000fe20004f21670 */
[-C--:B------:R-:W-:Y:S01]  /*4c20*/  FMUL R62, R62, R10.reuse ;  /* 0x0000000a3e3e7220 */ /* 0x080fe20000400000 */
[----:B------:R-:W-:Y:S01]  /*4c30*/  ISETP.LT.OR P2, PT, R24, 0x9, !P2 ;  /* 0x000000091800780c */ /* 0x000fe20005741670 */
[----:B------:R-:W-:Y:S01]  /*4c40*/  FMUL R61, R61, R10 ;  /* 0x0000000a3d3d7220 */ /* 0x000fe20000400000 */
[----:B--2---:R-:W-:Y:S01]  /*4c50*/  F2FP.SATFINITE.E4M3.F32.PACK_AB_MERGE_C R23, RZ, R74, RZ ;  /* 0x0000004aff17723e */ /* 0x004fe200048070ff */
[-C--:B------:R-:W-:Y:S01]  /*4c60*/  FMUL R60, R60, R10.reuse ;  /* 0x0000000a3c3c7220 */ /* 0x080fe20000400000 */
[----:B------:R-:W-:Y:S01]  /*4c70*/  F2FP.SATFINITE.E4M3.F32.PACK_AB_MERGE_C R71, RZ, R71, RZ ;  /* 0x00000047ff47723e */ /* 0x000fe200048070ff */
[-C--:B------:R-:W-:Y:S01]  /*4c80*/  FMUL R59, R59, R10.reuse ;  /* 0x0000000a3b3b7220 */ /* 0x080fe20000400000 */
[----:B------:R-:W-:Y:S01]  /*4c90*/  F2FP.SATFINITE.E4M3.F32.PACK_AB_MERGE_C R69, RZ, R69, RZ ;  /* 0x00000045ff45723e */ /* 0x000fe200048070ff */
[----:B------:R1:W-:Y:S01]  /*4ca0*/  @!P3 STG.E.U8 desc[UR20][R12.64+0x11], R15 ;  /* 0x0000110f0c00b986 */ /* 0x0003e2000c101114 */
[----:B------:R-:W-:Y:S01]  /*4cb0*/  ISETP.GE.AND P3, PT, R25, 0x1a, PT ;  /* 0x0000001a1900780c */ /* 0x000fe20003f66270 */
[----:B------:R-:W-:Y:S01]  /*4cc0*/  FMUL R58, R58, R10 ;  /* 0x0000000a3a3a7220 */ /* 0x000fe20000400000 */
[----:B---3--:R-:W-:Y:S01]  /*4cd0*/  F2FP.SATFINITE.E4M3.F32.PACK_AB_MERGE_C R27, RZ, R68, RZ ;  /* 0x00000044ff1b723e */ /* 0x008fe200048070ff */
[----:B------:R-:W-:Y:S01]  /*4ce0*/  @!P4 STG.E.U8 desc[UR20][R12.64+0x10], R77 ;  /* 0x0000104d0c00c986 */ /* 0x000fe2000c101114 */
[C---:B------:R-:W-:Y:S01]  /*4cf0*/  ISETP.LT.OR P4, PT, R24.reuse, 0x1, !P3 ;  /* 0x000000011800780c */ /* 0x040fe20005f81670 */
[-C--:B------:R-:W-:Y:S01]  /*4d00*/  FMUL R57, R57, R10.reuse ;  /* 0x0000000a39397220 */ /* 0x080fe20000400000 */
[----:B------:R-:W-:Y:S01]  /*4d10*/  ISETP.LT.OR P3, PT, R24, 0x9, !P3 ;  /* 0x000000091800780c */ /* 0x000fe20005f61670 */
[----:B------:R-:W-:Y:S01]  /*4d20*/  @!P1 STG.E.U8 desc[UR20][R2.64+0x10], R75 ;  /* 0x0000104b02009986 */ /* 0x000fe2000c101114 */
[C---:B------:R-:W-:Y:S01]  /*4d30*/  ISETP.GE.AND P1, PT, R25.reuse, 0x22, PT ;  /* 0x000000221900780c */ /* 0x040fe20003f26270 */
[-C--:B------:R-:W-:Y:S01]  /*4d40*/  FMUL R56, R56, R10.reuse ;  /* 0x0000000a38387220 */ /* 0x080fe20000400000 */
[----:B------:R-:W-:Y:S01]  /*4d50*/  F2FP.SATFINITE.E4M3.F32.PACK_AB_MERGE_C R67, RZ, R67, RZ ;  /* 0x00000043ff43723e */ /* 0x000fe200048070ff */
[----:B------:R2:W-:Y:S01]  /*4d60*/  @!P2 STG.E.U8 desc[UR20][R2.64+0x11], R23 ;  /* 0x000011170200a986 */ /* 0x0005e2000c101114 */
[----:B------:R-:W-:Y:S01]  /*4d70*/  ISETP.GE.AND P2, PT, R25, 0x21, PT ;  /* 0x000000211900780c */ /* 0x000fe20003f46270 */
[----:B------:R-:W-:Y:S01]  /*4d80*/  FMUL R21, R21, R10 ;  /* 0x0000000a15157220 */ /* 0x000fe20000400000 */
[----:B-1----:R-:W-:Y:S01]  /*4d90*/  F2FP.SATFINITE.E4M3.F32.PACK_AB_MERGE_C R15, RZ, R72, RZ ;  /* 0x00000048ff0f723e */ /* 0x002fe200048070ff */
[----:B------:R-:W-:Y:S01]  /*4da0*/  @!P5 STG.E.U8 desc[UR20][R12.64+0x18], R73 ;  /* 0x000018490c00d986 */ /* 0x000fe2000c101114 */
[----:B------:R-:W-:Y:S01]  /*4db0*/  ISETP.LT.OR P6, PT, R24, 0x1, !P2 ;  /* 0x000000011800780c */ /* 0x000fe200057c1670 */
[----:B------:R-:W-:Y:S01]  /*4dc0*/  FMUL R20, R20, R10 ;  /* 0x0000000a14147220 */ /* 0x000fe20000400000 */
[C---:B------:R-:W-:Y:S01]  /*4dd0*/  ISETP.LT.OR P5, PT, R24.reuse, 0x1, !P1 ;  /* 0x000000011800780c */ /* 0x040fe20004fa1670 */
[----:B------:R1:W-:Y:S01]  /*4de0*/  @!P4 STG.E.U8 desc[UR20][R12.64+0x19], R15 ;  /* 0x0000190f0c00c986 */ /* 0x0003e2000c101114 */
[----:B------:R-:W-:-:S02]  /*4df0*/  ISETP.LT.OR P1, PT, R24, 0x9, !P1 ;  /* 0x000000091800780c */ /* 0x000fc40004f21670 */
[C---:B------:R-:W-:Y:S01]  /*4e00*/  ISETP.LT.OR P2, PT, R24.reuse, 0x9, !P2 ;  /* 0x000000091800780c */ /* 0x040fe20005741670 */
[----:B------:R-:W-:Y:S01]  /*4e10*/  @!P0 STG.E.U8 desc[UR20][R2.64+0x18], R71 ;  /* 0x0000184702008986 */ /* 0x000fe2000c101114 */
[----:B--2---:R-:W-:Y:S02]  /*4e20*/  F2FP.SATFINITE.E4M3.F32.PACK_AB_MERGE_C R23, RZ, R70, RZ ;  /* 0x00000046ff17723e */ /* 0x004fe400048070ff */
[C---:B------:R-:W-:Y:S02]  /*4e30*/  ISETP.GE.AND P0, PT, R25.reuse, 0x29, PT ;  /* 0x000000291900780c */ /* 0x040fe40003f06270 */
[----:B------:R-:W-:Y:S01]  /*4e40*/  F2FP.SATFINITE.E4M3.F32.PACK_AB_MERGE_C R65, RZ, R65, RZ ;  /* 0x00000041ff41723e */ /* 0x000fe200048070ff */
[----:B------:R2:W-:Y:S01]  /*4e50*/  @!P3 STG.E.U8 desc[UR20][R2.64+0x19], R23 ;  /* 0x000019170200b986 */ /* 0x0005e2000c101114 */
[----:B------:R-:W-:Y:S02]  /*4e60*/  ISETP.GE.AND P3, PT, R25, 0x2a, PT ;  /* 0x0000002a1900780c */ /* 0x000fe40003f66270 */
[----:B-1----:R-:W-:Y:S01]  /*4e70*/  F2FP.SATFINITE.E4M3.F32.PACK_AB_MERGE_C R15, RZ, R66, RZ ;  /* 0x00000042ff0f723e */ /* 0x002fe200048070ff */
[----:B------:R-:W-:Y:S01]  /*4e80*/  @!P6 STG.E.U8 desc[UR20][R12.64+0x20], R69 ;  /* 0x000020450c00e986 */ /* 0x000fe2000c101114 */
[----:B------:R-:W-:-:S02]  /*4e90*/  ISETP.LT.OR P4, PT, R24, 0x1, !P0 ;  /* 0x000000011800780c */ /* 0x000fc40004781670 */
[C---:B------:R-:W-:Y:S01]  /*4ea0*/  ISETP.LT.OR P0, PT, R24.reuse, 0x9, !P0 ;  /* 0x000000091800780c */ /* 0x040fe20004701670 */
[----:B------:R-:W-:Y:S01]  /*4eb0*/  @!P5 STG.E.U8 desc[UR20][R12.64+0x21], R27 ;  /* 0x0000211b0c00d986 */ /* 0x000fe2000c101114 */
[C---:B------:R-:W-:Y:S02]  /*4ec0*/  ISETP.LT.OR P5, PT, R24.reuse, 0x1, !P3 ;  /* 0x000000011800780c */ /* 0x040fe40005fa1670 */
[C---:B------:R-:W-:Y:S01]  /*4ed0*/  ISETP.LT.OR P3, PT, R24.reuse, 0x9, !P3 ;  /* 0x000000091800780c */ /* 0x040fe20005f61670 */
[----:B------:R1:W-:Y:S01]  /*4ee0*/  @!P1 STG.E.U8 desc[UR20][R2.64+0x21], R15 ;  /* 0x0000210f02009986 */ /* 0x0003e2000c101114 */
[----:B------:R-:W-:Y:S02]  /*4ef0*/  ISETP.GE.AND P1, PT, R25, 0x31, PT ;  /* 0x000000311900780c */ /* 0x000fe40003f26270 */
[----:B--2---:R-:W-:Y:S01]  /*4f00*/  F2FP.SATFINITE.E4M3.F32.PACK_AB_MERGE_C R23, RZ, R64, RZ ;  /* 0x00000040ff17723e */ /* 0x004fe200048070ff */
[----:B------:R-:W-:Y:S01]  /*4f10*/  @!P2 STG.E.U8 desc[UR20][R2.64+0x20], R67 ;  /* 0x000020430200a986 */ /* 0x000fe2000c101114 */
[----:B------:R-:W-:-:S02]  /*4f20*/  ISETP.LT.OR P6, PT, R24, 0x1, !P1 ;  /* 0x000000011800780c */ /* 0x000fc40004fc1670 */
[----:B------:R-:W-:Y:S01]  /*4f30*/  F2FP.SATFINITE.E4M3.F32.PACK_AB_MERGE_C R63, RZ, R63, RZ ;  /* 0x0000003fff3f723e */ /* 0x000fe200048070ff */
[----:B------:R-:W-:Y:S01]  /*4f40*/  @!P4 STG.E.U8 desc[UR20][R12.64+0x28], R65 ;  /* 0x000028410c00c986 */ /* 0x000fe2000c101114 */
[C---:B------:R-:W-:Y:S02]  /*4f50*/  ISETP.GE.AND P4, PT, R25.reuse, 0x32, PT ;  /* 0x000000321900780c */ /* 0x040fe40003f86270 */
[----:B------:R-:W-:Y:S01]  /*4f60*/  F2FP.SATFINITE.E4M3.F32.PACK_AB_MERGE_C R61, RZ, R61, RZ ;  /* 0x0000003dff3d723e */ /* 0x000fe200048070ff */
[----:B------:R2:W-:Y:S01]  /*4f70*/  @!P5 STG.E.U8 desc[UR20][R12.64+0x29], R23 ;  /* 0x000029170c00d986 */ /* 0x0005e2000c101114 */
[----:B-1----:R-:W-:Y:S02]  /*4f80*/  F2FP.SATFINITE.E4M3.F32.PACK_AB_MERGE_C R15, RZ, R62, RZ ;  /* 0x0000003eff0f723e */ /* 0x002fe400048070ff */
[----:B------:R-:W-:Y:S01]  /*4f90*/  ISETP.LT.OR P5, PT, R24, 0x1, !P4 ;  /* 0x000000011800780c */ /* 0x000fe200067a1670 */
[----:B------:R-:W-:Y:S01]  /*4fa0*/  @!P0 STG.E.U8 desc[UR20][R2.64+0x28], R63 ;  /* 0x0000283f02008986 */ /* 0x000fe2000c101114 */
[----:B------:R-:W-:-:S02]  /*4fb0*/  ISETP.GE.AND P2, PT, R25, 0x39, PT ;  /* 0x000000391900780c */ /* 0x000fc40003f46270 */
[----:B------:R-:W-:Y:S01]  /*4fc0*/  ISETP.GE.AND P0, PT, R25, 0x3a, PT ;  /* 0x0000003a1900780c */ /* 0x000fe20003f06270 */
[----:B------:R1:W-:Y:S01]  /*4fd0*/  @!P3 STG.E.U8 desc[UR20][R2.64+0x29], R15 ;  /* 0x0000290f0200b986 */ /* 0x0003e2000c101114 */
[C---:B------:R-:W-:Y:S02]  /*4fe0*/  ISETP.LT.OR P1, PT, R24.reuse, 0x9, !P1 ;  /* 0x000000091800780c */ /* 0x040fe40004f21670 */
[C---:B------:R-:W-:Y:S01]  /*4ff0*/  ISETP.LT.OR P4, PT, R24.reuse, 0x9, !P4 ;  /* 0x000000091800780c */ /* 0x040fe20006781670 */
[----:B------:R-:W-:Y:S01]  /*5000*/  @!P6 STG.E.U8 desc[UR20][R12.64+0x30], R61 ;  /* 0x0000303d0c00e986 */ /* 0x000fe2000c101114 */
[C---:B------:R-:W-:Y:S02]  /*5010*/  ISETP.LT.OR P3, PT, R24.reuse, 0x1, !P2 ;  /* 0x000000011800780c */ /* 0x040fe40005761670 */
[C---:B------:R-:W-:Y:S02]  /*5020*/  ISETP.LT.OR P6, PT, R24.reuse, 0x1, !P0 ;  /* 0x000000011800780c */ /* 0x040fe400047c1670 */
[----:B------:R-:W-:-:S02]  /*5030*/  ISETP.LT.OR P2, PT, R24, 0x9, !P2 ;  /* 0x000000091800780c */ /* 0x000fc40005741670 */
[----:B------:R-:W-:Y:S02]  /*5040*/  ISETP.LT.OR P0, PT, R24, 0x9, !P0 ;  /* 0x000000091800780c */ /* 0x000fe40004701670 */
[----:B--2---:R-:W-:Y:S02]  /*5050*/  F2FP.SATFINITE.E4M3.F32.PACK_AB_MERGE_C R23, RZ, R60, RZ ;  /* 0x0000003cff17723e */ /* 0x004fe400048070ff */
[----:B------:R-:W-:Y:S02]  /*5060*/  F2FP.SATFINITE.E4M3.F32.PACK_AB_MERGE_C R59, RZ, R59, RZ ;  /* 0x0000003bff3b723e */ /* 0x000fe400048070ff */
[----:B-1----:R-:W-:Y:S01]  /*5070*/  F2FP.SATFINITE.E4M3.F32.PACK_AB_MERGE_C R15, RZ, R58, RZ ;  /* 0x0000003aff0f723e */ /* 0x002fe200048070ff */
[----:B------:R1:W-:Y:S01]  /*5080*/  @!P5 STG.E.U8 desc[UR20][R12.64+0x31], R23 ;  /* 0x000031170c00d986 */ /* 0x0003e2000c101114 */
[----:B------:R-:W-:Y:S02]  /*5090*/  F2FP.SATFINITE.E4M3.F32.PACK_AB_MERGE_C R57, RZ, R57, RZ ;  /* 0x00000039ff39723e */ /* 0x000fe400048070ff */
[----:B------:R-:W-:Y:S01]  /*50a0*/  F2FP.SATFINITE.E4M3.F32.PACK_AB_MERGE_C R25, RZ, R56, RZ ;  /* 0x00000038ff19723e */ /* 0x000fe200048070ff */
[----:B------:R2:W-:Y:S01]  /*50b0*/  @!P1 STG.E.U8 desc[UR20][R2.64+0x30], R59 ;  /* 0x0000303b02009986 */ /* 0x0005e2000c101114 */
[----:B------:R-:W-:-:S03]  /*50c0*/  F2FP.SATFINITE.E4M3.F32.PACK_AB_MERGE_C R21, RZ, R21, RZ ;  /* 0x00000015ff15723e */ /* 0x000fc600048070ff */
[----:B------:R2:W-:Y:S01]  /*50d0*/  @!P4 STG.E.U8 desc[UR20][R2.64+0x31], R15 ;  /* 0x0000310f0200c986 */ /* 0x0005e2000c101114 */
[----:B-1----:R-:W-:-:S03]  /*50e0*/  F2FP.SATFINITE.E4M3.F32.PACK_AB_MERGE_C R23, RZ, R20, RZ ;  /* 0x00000014ff17723e */ /* 0x002fc600048070ff */
[----:B------:R2:W-:Y:S04]  /*50f0*/  @!P3 STG.E.U8 desc[UR20][R12.64+0x38], R57 ;  /* 0x000038390c00b986 */ /* 0x0005e8000c101114 */
[----:B------:R2:W-:Y:S04]  /*5100*/  @!P6 STG.E.U8 desc[UR20][R12.64+0x39], R25 ;  /* 0x000039190c00e986 */ /* 0x0005e8000c101114 */
[----:B------:R2:W-:Y:S04]  /*5110*/  @!P2 STG.E.U8 desc[UR20][R2.64+0x38], R21 ;  /* 0x000038150200a986 */ /* 0x0005e8000c101114 */
[----:B------:R2:W-:Y:S02]  /*5120*/  @!P0 STG.E.U8 desc[UR20][R2.64+0x39], R23 ;  /* 0x0000391702008986 */ /* 0x0005e4000c101114 */
.L_x_104:
[----:B------:R-:W-:Y:S05]  /*5130*/  BSYNC B0 ;  /* 0x0000000000007941 */ /* 0x000fea0003800000 */
.L_x_38:
[----:B0-2---:R-:W-:Y:S01]  /*5140*/  IMAD.U32 R2, RZ, RZ, UR22 ;  /* 0x00000016ff027e24 */ /* 0x005fe2000f8e00ff */
[----:B------:R-:W-:Y:S01]  /*5150*/  ULDC.64 UR4, c[0x0][0x650] ;  /* 0x0001940000047ab9 */ /* 0x000fe20000000a00 */
[----:B------:R-:W-:Y:S01]  /*5160*/  IMAD.U32 R3, RZ, RZ, UR23 ;  /* 0x00000017ff037e24 */ /* 0x000fe2000f8e00ff */
[----:B------:R0:W-:Y:S01]  /*5170*/  SYNCS.ARRIVE.TRANS64.A1T0 RZ, [R18+UR33], RZ ;  /* 0x000000ff12ff79a7 */ /* 0x0001e20008100021 */
[----:B------:R-:W-:Y:S01]  /*5180*/  IMAD.U32 R3, RZ, RZ, UR13 ;  /* 0x0000000dff037e24 */ /* 0x000fe2000f8e00ff */
[C---:B------:R-:W-:Y:S01]  /*5190*/  LEA R0, P0, R2.reuse, R0, 0x1 ;  /* 0x0000000002007211 */ /* 0x040fe200078008ff */
[----:B-----5:R-:W-:Y:S01]  /*51a0*/  IMAD.MOV.U32 R4, RZ, RZ, -0x1 ;  /* 0xffffffffff047424 */ /* 0x020fe200078e00ff */
[----:B----4-:R-:W-:Y:S02]  /*51b0*/  PRMT R12, RZ, 0x7610, R12 ;  /* 0x00007610ff0c7816 */ /* 0x010fe4000000000c */
[----:B------:R-:W-:Y:S01]  /*51c0*/  LEA.HI.X R5, R2, R5, R3, 0x1, P0 ;  /* 0x0000000502057211 */ /* 0x000fe200000f0c03 */
[----:B------:R-:W-:Y:S01]  /*51d0*/  IMAD.MOV.U32 R2, RZ, RZ, -0x1 ;  /* 0xffffffffff027424 */ /* 0x000fe200078e00ff */
[----:B------:R-:W-:Y:S01]  /*51e0*/  ISETP.GE.U32.AND P0, PT, R0, UR4, PT ;  /* 0x0000000400007c0c */ /* 0x000fe2000bf06070 */
[----:B------:R-:W-:-:S03]  /*51f0*/  IMAD.MOV.U32 R3, RZ, RZ, -0x1 ;  /* 0xffffffffff037424 */ /* 0x000fc600078e00ff */
[----:B------:R-:W-:-:S13]  /*5200*/  ISETP.GE.U32.AND.EX P0, PT, R5, UR5, PT, P0 ;  /* 0x0000000505007c0c */ /* 0x000fda000bf06100 */
[----:B0-----:R-:W-:Y:S05]  /*5210*/  @P0 BRA `(.L_x_105) ;  /* 0x0000000400880947 */ /* 0x001fea0003800000 */
[----:B------:R-:W0:Y:S01]  /*5220*/  S2UR UR8, SR_CTAID.X ;  /* 0x00000000000879c3 */ /* 0x000e220000002500 */
[----:B------:R-:W-:Y:S01]  /*5230*/  ULDC.64 UR4, c[0x0][0x628] ;  /* 0x00018a0000047ab9 */ /* 0x000fe20000000a00 */
[----:B------:R-:W-:Y:S01]  /*5240*/  ULDC UR6, c[0x0][0x150] ;  /* 0x0000540000067ab9 */ /* 0x000fe20000000800 */
[----:B------:R-:W-:Y:S01]  /*5250*/  ISETP.NE.U32.AND P0, PT, RZ, UR4, PT ;  /* 0x00000004ff007c0c */ /* 0x000fe2000bf05070 */
[----:B------:R-:W-:Y:S01]  /*5260*/  ULDC UR28, c[0x0][0x630] ;  /* 0x00018c00001c7ab9 */ /* 0x000fe20000000800 */
[C---:B------:R-:W-:Y:S01]  /*5270*/  R2UR UR29, R0.reuse ;  /* 0x00000000001d72ca */ /* 0x040fe200000e0000 */
[----:B------:R-:W-:Y:S01]  /*5280*/  ULDC UR34, c[0x0][0x154] ;  /* 0x0000550000227ab9 */ /* 0x000fe20000000800 */
[----:B------:R-:W-:Y:S01]  /*5290*/  ISETP.NE.AND.EX P0, PT, RZ, UR5, PT, P0 ;  /* 0x00000005ff007c0c */ /* 0x000fe2000bf05300 */
[----:B------:R-:W2:Y:S01]  /*52a0*/  S2UR UR35, SR_CTAID.Y ;  /* 0x00000000002379c3 */ /* 0x000ea20000002600 */
[----:B------:R-:W-:Y:S02]  /*52b0*/  R2UR UR30, R5 ;  /* 0x00000000051e72ca */ /* 0x000fe400000e0000 */
[----:B------:R-:W-:-:S02]  /*52c0*/  R2UR UR26, R0 ;  /* 0x00000000001a72ca */ /* 0x000fc400000e0000 */
[----:B------:R-:W-:Y:S02]  /*52d0*/  R2UR UR27, R5 ;  /* 0x00000000051b72ca */ /* 0x000fe400000e0000 */
[----:B0-----:R-:W-:-:S05]  /*52e0*/  I2FP.F32.U32 R2, UR8 ;  /* 0x0000000800027c45 */ /* 0x001fca0008201000 */
[----:B------:R-:W-:-:S04]  /*52f0*/  FMUL R2, R2, UR6 ;  /* 0x0000000602027c20 */ /* 0x000fc80008400000 */
[----:B------:R0:W4:Y:S01]  /*5300*/  F2I.U32.TRUNC.NTZ R3, R2 ;  /* 0x0000000200037305 */ /* 0x000122000020f000 */
[----:B--2---:R-:W-:Y:S05]  /*5310*/  @!P0 BRA `(.L_x_106) ;  /* 0x0000000000308947 */ /* 0x004fea0003800000 */
        /* <DEDUP_REMOVED lines=12> */
.L_x_106:
[----:B0-----:R-:W-:Y:S01]  /*53e0*/  I2FP.F32.U32 R2, UR35 ;  /* 0x0000002300027c45 */ /* 0x001fe20008201000 */
[----:B------:R-:W-:Y:S02]  /*53f0*/  USHF.R.U64 UR6, UR26, UR28, UR27 ;  /* 0x0000001c1a067299 */ /* 0x000fe4000800121b */
[----:B------:R-:W-:Y:S01]  /*5400*/  USHF.R.U32.HI UR4, URZ, UR28, UR27 ;  /* 0x0000001c3f047299 */ /* 0x000fe2000801161b */
[----:B----4-:R-:W-:Y:S01]  /*5410*/  R2UR UR28, R3 ;  /* 0x00000000031c72ca */ /* 0x010fe200000e0000 */
[----:B------:R-:W-:Y:S01]  /*5420*/  UIADD3 UR24, UP0, URZ, -UR6, URZ ;  /* 0x800000063f187290 */ /* 0x000fe2000ff1e03f */
[----:B------:R-:W-:Y:S01]  /*5430*/  FMUL R2, R2, UR34 ;  /* 0x0000002202027c20 */ /* 0x000fe20008400000 */
[----:B------:R-:W-:Y:S01]  /*5440*/  ULDC.64 UR26, c[0x0][0x620] ;  /* 0x00018800001a7ab9 */ /* 0x000fe20000000a00 */
[----:B------:R-:W-:Y:S01]  /*5450*/  UMOV UR10, UR29 ;  /* 0x0000001d000a7c82 */ /* 0x000fe20008000000 */
[----:B------:R-:W-:Y:S01]  /*5460*/  UIADD3.X UR4, URZ, ~UR4, URZ, UP0, !UPT ;  /* 0x800000043f047290 */ /* 0x000fe200087fe43f */
[----:B------:R-:W-:-:S02]  /*5470*/  UMOV UR11, UR30 ;  /* 0x0000001e000b7c82 */ /* 0x000fc40008000000 */
[----:B------:R-:W0:Y:S01]  /*5480*/  F2I.U32.TRUNC.NTZ R2, R2 ;  /* 0x0000000200027305 */ /* 0x000e22000020f000 */
[----:B------:R-:W-:Y:S02]  /*5490*/  UIMAD UR4, UR4, UR26, URZ ;  /* 0x0000001a040472a4 */ /* 0x000fe4000f8e023f */
[----:B------:R-:W-:Y:S02]  /*54a0*/  UIMAD.WIDE.U32 UR10, UR24, UR26, UR10 ;  /* 0x0000001a180a72a5 */ /* 0x000fe4000f8e000a */
[----:B------:R-:W-:Y:S01]  /*54b0*/  UIMAD UR24, UR24, UR27, UR4 ;  /* 0x0000001b181872a4 */ /* 0x000fe2000f8e0204 */
[----:B------:R-:W-:Y:S01]  /*54c0*/  ULDC UR38, c[0x0][0x658] ;  /* 0x0001960000267ab9 */ /* 0x000fe20000000800 */
[----:B------:R-:W-:Y:S02]  /*54d0*/  UMOV UR25, 0xffffffff ;  /* 0xffffffff00197882 */ /* 0x000fe40000000000 */
[----:B------:R-:W-:Y:S01]  /*54e0*/  UIADD3 UR11, UR11, UR24, URZ ;  /* 0x000000180b0b7290 */ /* 0x000fe2000fffe03f */
[----:B------:R-:W-:Y:S01]  /*54f0*/  ULDC UR26, c[0x0][0x618] ;  /* 0x00018600001a7ab9 */ /* 0x000fe20000000800 */
[----:B------:R-:W-:Y:S01]  /*5500*/  ULDC.64 UR4, c[0x0][0x640] ;  /* 0x0001900000047ab9 */ /* 0x000fe20000000a00 */
[----:B------:R-:W-:Y:S01]  /*5510*/  USHF.L.U32 UR34, UR25, UR38, URZ ;  /* 0x0000002619227299 */ /* 0x000fe2000800063f */
[----:B------:R-:W-:Y:S01]  /*5520*/  ISETP.NE.U32.AND P0, PT, RZ, UR4, PT ;  /* 0x00000004ff007c0c */ /* 0x000fe2000bf05070 */
[----:B------:R-:W-:Y:S01]  /*5530*/  USHF.R.U64 UR25, UR10, UR26, UR11 ;  /* 0x0000001a0a197299 */ /* 0x000fe2000800120b */
[----:B0-----:R-:W-:Y:S01]  /*5540*/  R2UR UR29, R2 ;  /* 0x00000000021d72ca */ /* 0x001fe200000e0000 */
[----:B------:R-:W-:Y:S01]  /*5550*/  USHF.R.U32.HI UR10, URZ, UR26, UR11 ;  /* 0x0000001a3f0a7299 */ /* 0x000fe2000801160b */
[----:B------:R-:W-:Y:S01]  /*5560*/  ISETP.NE.AND.EX P0, PT, RZ, UR5, PT, P0 ;  /* 0x00000005ff007c0c */ /* 0x000fe2000bf05300 */
[----:B------:R-:W-:Y:S01]  /*5570*/  ULDC UR36, c[0x0][0x608] ;  /* 0x0001820000247ab9 */ /* 0x000fe20000000800 */
[----:B------:R-:W-:-:S02]  /*5580*/  ULOP3.LUT UR39, URZ, UR34, URZ, 0x33, !UPT ;  /* 0x000000223f277292 */ /* 0x000fc4000f8e333f */
[----:B------:R-:W-:Y:S02]  /*5590*/  USHF.R.U64 UR34, UR25, UR36, UR10 ;  /* 0x0000002419227299 */ /* 0x000fe4000800120a */
[----:B------:R-:W-:Y:S02]  /*55a0*/  USHF.R.U32.HI UR10, URZ, UR36, UR10 ;  /* 0x000000243f0a7299 */ /* 0x000fe4000801160a */
[----:B------:R-:W-:Y:S02]  /*55b0*/  UIADD3 UR28, -UR28, URZ, URZ ;  /* 0x0000003f1c1c7290 */ /* 0x000fe4000fffe13f */
[----:B------:R-:W-:Y:S01]  /*55c0*/  USHF.R.U64 UR36, UR34, UR38, UR10 ;  /* 0x0000002622247299 */ /* 0x000fe2000800120a */
[----:B------:R-:W-:Y:S01]  /*55d0*/  UMOV UR30, 0x1 ;  /* 0x00000001001e7882 */ /* 0x000fe20000000000 */
[----:B------:R-:W-:Y:S01]  /*55e0*/  ULDC UR27, c[0x0][0x144] ;  /* 0x00005100001b7ab9 */ /* 0x000fe20000000800 */
[----:B------:R-:W-:Y:S01]  /*55f0*/  UIADD3 UR37, -UR29, URZ, URZ ;  /* 0x0000003f1d257290 */ /* 0x000fe2000fffe13f */
[----:B------:R-:W-:Y:S01]  /*5600*/  ULDC UR9, c[0x0][0x600] ;  /* 0x0001800000097ab9 */ /* 0x000fe20000000800 */
[----:B------:R-:W-:-:S02]  /*5610*/  USHF.L.U32 UR30, UR30, UR38, URZ ;  /* 0x000000261e1e7299 */ /* 0x000fc4000800063f */
[----:B------:R-:W-:Y:S02]  /*5620*/  USHF.R.U32.HI UR29, URZ, UR38, UR10 ;  /* 0x000000263f1d7299 */ /* 0x000fe4000801160a */
[----:B------:R-:W-:Y:S02]  /*5630*/  UIMAD UR38, UR27, UR28, UR8 ;  /* 0x0000001c1b2672a4 */ /* 0x000fe4000f8e0208 */
[----:B------:R-:W-:Y:S01]  /*5640*/  UIADD3 UR24, UR9, -0x1, URZ ;  /* 0xffffffff09187890 */ /* 0x000fe2000fffe03f */
[----:B------:R-:W-:Y:S01]  /*5650*/  ULDC UR42, c[0x0][0x148] ;  /* 0x00005200002a7ab9 */ /* 0x000fe20000000800 */
[----:B------:R-:W-:Y:S01]  /*5660*/  ULDC UR40, c[0x0][0x648] ;  /* 0x0001920000287ab9 */ /* 0x000fe20000000800 */
[----:B------:R-:W-:Y:S01]  /*5670*/  ULDC UR41, c[0x0][0x638] ;  /* 0x00018e0000297ab9 */ /* 0x000fe20000000800 */
[----:B------:R-:W-:Y:S01]  /*5680*/  UMOV UR28, UR36 ;  /* 0x00000024001c7c82 */ /* 0x000fe20008000000 */
[----:B------:R-:W-:Y:S07]  /*5690*/  @!P0 BRA `(.L_x_107) ;  /* 0x0000000000288947 */ /* 0x000fee0003800000 */
        /* <DEDUP_REMOVED lines=10> */
.L_x_107:
[----:B------:R-:W-:Y:S01]  /*5740*/  USHF.R.U64 UR4, UR28, UR40, UR29 ;  /* 0x000000281c047299 */ /* 0x000fe2000800121d */
[----:B------:R-:W-:Y:S01]  /*5750*/  IMAD.MOV.U32 R12, RZ, RZ, 0x1 ;  /* 0x00000001ff0c7424 */ /* 0x000fe200078e00ff */
[----:B------:R-:W-:Y:S01]  /*5760*/  ULOP3.LUT UR34, UR34, UR39, URZ, 0xc0, !UPT ;  /* 0x0000002722227292 */ /* 0x000fe2000f8ec03f */
[----:B------:R-:W-:Y:S01]  /*5770*/  IMAD.U32 R4, RZ, RZ, UR6 ;  /* 0x00000006ff047e24 */ /* 0x000fe2000f8e00ff */
[----:B------:R-:W-:Y:S02]  /*5780*/  UIADD3 UR5, -UR4, URZ, URZ ;  /* 0x0000003f04057290 */ /* 0x000fe4000fffe13f */
[----:B------:R-:W-:Y:S02]  /*5790*/  @UP2 UIMAD UR38, UR42, UR37, UR35 ;  /* 0x000000252a2622a4 */ /* 0x000fe4000f8e0223 */
[----:B------:R-:W-:Y:S02]  /*57a0*/  ULOP3.LUT UR24, UR25, UR24, URZ, 0xc0, !UPT ;  /* 0x0000001819187292 */ /* 0x000fe4000f8ec03f */
[----:B------:R-:W-:-:S02]  /*57b0*/  UIMAD UR4, UR30, UR4, UR34 ;  /* 0x000000041e0472a4 */ /* 0x000fc4000f8e0222 */
        /* <DEDUP_REMOVED lines=8> */
.L_x_105:
[----:B------:R-:W-:Y:S01]  /*5840*/  UIADD3 UR15, UR32, UR15, URZ ;  /* 0x0000000f200f7290 */ /* 0x000fe2000fffe03f */
[----:B------:R-:W-:Y:S02]  /*5850*/  LOP3.LUT P0, RZ, R12, 0xff, RZ, 0xc0, !PT ;  /* 0x000000ff0cff7812 */ /* 0x000fe4000780c0ff */
[----:B------:R-:W-:Y:S01]  /*5860*/  LOP3.LUT R86, R86, 0x1, RZ, 0x3c, !PT ;  /* 0x0000000156567812 */ /* 0x000fe200078e3cff */
[----:B------:R-:W-:Y:S02]  /*5870*/  USHF.R.U32.HI UR4, URZ, 0x2, UR15 ;  /* 0x000000023f047899 */ /* 0x000fe4000801160f */
[----:B------:R-:W-:Y:S02]  /*5880*/  UISETP.GT.U32.AND UP0, UPT, UR15, 0x3, UPT ;  /* 0x000000030f00788c */ /* 0x000fe4000bf04070 */
[----:B------:R-:W-:Y:S02]  /*5890*/  ULOP3.LUT UR4, UR4, 0x1, URZ, 0xc0, !UPT ;  /* 0x0000000104047892 */ /* 0x000fe4000f8ec03f */
[----:B------:R-:W-:-:S02]  /*58a0*/  UISETP.LT.U32.AND UP0, UPT, UR32, 0x4, UP0 ;  /* 0x000000042000788c */ /* 0x000fc40008701070 */
[----:B------:R-:W-:Y:S02]  /*58b0*/  UISETP.NE.U32.AND UP1, UPT, UR4, 0x1, UPT ;  /* 0x000000010400788c */ /* 0x000fe4000bf25070 */
[----:B------:R-:W-:Y:S02]  /*58c0*/  USEL UR5, URZ, 0x1, !UP0 ;  /* 0x000000013f057887 */ /* 0x000fe4000c000000 */
[----:B------:R-:W-:Y:S02]  /*58d0*/  UISETP.GT.U32.AND UP1, UPT, UR32, 0x3, !UP1 ;  /* 0x000000032000788c */ /* 0x000fe4000cf24070 */
[----:B------:R-:W-:Y:S02]  /*58e0*/  ULOP3.LUT UR15, UR15, 0x3, URZ, 0xc0, !UPT ;  /* 0x000000030f0f7892 */ /* 0x000fe4000f8ec03f */
[----:B------:R-:W-:-:S04]  /*58f0*/  USEL UR4, URZ, 0x1, !UP1 ;  /* 0x000000013f047887 */ /* 0x000fc8000c800000 */
[----:B------:R-:W-:Y:S01]  /*5900*/  ULOP3.LUT UR17, UR4, UR17, UR5, 0x96, !UPT ;  /* 0x0000001104117292 */ /* 0x000fe2000f8e9605 */
[----:B------:R-:W-:Y:S11]  /*5910*/  @P0 BRA `(.L_x_108) ;  /* 0xffffffbc009c0947 */ /* 0x000ff6000383ffff */
[----:B------:R-:W-:Y:S05]  /*5920*/  EXIT ;  /* 0x000000000000794d */ /* 0x000fea0003800000 */
.L_x_16:
[----:B------:R-:W-:-:S08]  /*5930*/  ISETP.NE.AND P0, PT, RZ, UR6, PT ;  /* 0x00000006ff007c0c */ /* 0x000fd0000bf05270 */
[----:B--23-5:R-:W0:-:S00]  /*5940*/  USETMAXREG.DEALLOC.CTAPOOL 0x28 ;  /* 0x00000028000079c8 */ /* 0x02ce0000080e0500 */
[----:B------:R-:W-:Y:S05]  /*5950*/  @P0 EXIT ;  /* 0x000000000000094d */ /* 0x000fea0003800000 */
[----:B0-----:R-:W-:Y:S01]  /*5960*/  LOP3.LUT P0, RZ, R13, 0xff, RZ, 0xc0, !PT ;  /* 0x000000ff0dff7812 */ /* 0x001fe2000780c0ff */
[----:B------:R-:W-:Y:S02]  /*5970*/  IMAD.MOV.U32 R10, RZ, RZ, 0x1 ;  /* 0x00000001ff0a7424 */ /* 0x000fe400078e00ff */
[----:B------:R-:W-:-:S10]  /*5980*/  IMAD.MOV.U32 R11, RZ, RZ, RZ ;  /* 0x000000ffff0b7224 */ /* 0x000fd400078e00ff */
[----:B------:R-:W-:Y:S05]  /*5990*/  @!P0 BRA `(.L_x_109) ;  /* 0x0000000c002c8947 */ /* 0x000fea0003800000 */
[----:B------:R-:W0:Y:S01]  /*59a0*/  S2UR UR4, SR_CgaCtaId ;  /* 0x00000000000479c3 */ /* 0x000e220000008800 */
[----:B------:R-:W-:Y:S01]  /*59b0*/  LOP3.LUT P0, RZ, R6, 0x1f, RZ, 0xc0, !PT ;  /* 0x0000001f06ff7812 */ /* 0x000fe2000780c0ff */
[----:B------:R-:W-:Y:S01]  /*59c0*/  ULDC UR6, c[0x0][0x658] ;  /* 0x0001960000067ab9 */ /* 0x000fe20000000800 */
[----:B------:R-:W-:Y:S01]  /*59d0*/  UMOV UR8, 0xffffffff ;  /* 0xffffffff00087882 */ /* 0x000fe20000000000 */
[----:B------:R-:W-:Y:S01]  /*59e0*/  BSSY B0, `(.L_x_109) ;  /* 0x00000c6000007945 */ /* 0x000fe20003800000 */
[----:B------:R-:W-:Y:S01]  /*59f0*/  USHF.L.U32 UR8, UR8, UR6, URZ ;  /* 0x0000000608087299 */ /* 0x000fe2000800063f */
[C---:B------:R-:W-:Y:S01]  /*5a00*/  ISETP.NE.AND P3, PT, R7.reuse, RZ, PT ;  /* 0x000000ff0700720c */ /* 0x040fe20003f65270 */
[----:B------:R-:W-:Y:S01]  /*5a10*/  IMAD.MOV.U32 R12, RZ, RZ, 0x1 ;  /* 0x00000001ff0c7424 */ /* 0x000fe200078e00ff */
[----:B------:R-:W-:Y:S01]  /*5a20*/  ISETP.NE.OR P0, PT, R7, RZ, !P0 ;  /* 0x000000ff0700720c */ /* 0x000fe20004705670 */
[----:B------:R-:W-:Y:S01]  /*5a30*/  IMAD.MOV.U32 R10, RZ, RZ, 0x1 ;  /* 0x00000001ff0a7424 */ /* 0x000fe200078e00ff */
[----:B------:R-:W-:Y:S01]  /*5a40*/  ULDC UR5, c[0x0][0x600] ;  /* 0x0001800000057ab9 */ /* 0x000fe20000000800 */
[----:B------:R-:W-:Y:S01]  /*5a50*/  IMAD.MOV.U32 R11, RZ, RZ, RZ ;  /* 0x000000ffff0b7224 */ /* 0x000fe200078e00ff */
[----:B------:R-:W-:Y:S01]  /*5a60*/  UMOV UR9, 0x1 ;  /* 0x0000000100097882 */ /* 0x000fe20000000000 */
[----:B------:R-:W-:-:S02]  /*5a70*/  UIADD3 UR28, UR14, 0x1, URZ ;  /* 0x000000010e1c7890 */ /* 0x000fc4000fffe03f */
[----:B------:R-:W-:Y:S02]  /*5a80*/  ULOP3.LUT UR29, UR7, 0x2, URZ, 0xfc, !UPT ;  /* 0x00000002071d7892 */ /* 0x000fe4000f8efc3f */
[----:B------:R-:W-:Y:S02]  /*5a90*/  UIADD3 UR5, UR5, -0x1, URZ ;  /* 0xffffffff05057890 */ /* 0x000fe4000fffe03f */
[----:B------:R-:W-:Y:S02]  /*5aa0*/  USHF.L.U32 UR6, UR9, UR6, URZ ;  /* 0x0000000609067299 */ /* 0x000fe4000800063f */
[----:B------:R-:W-:Y:S01]  /*5ab0*/  ULOP3.LUT UR16, URZ, UR8, URZ, 0x33, !UPT ;  /* 0x000000083f107292 */ /* 0x000fe2000f8e333f */
[----:B------:R-:W-:Y:S01]  /*5ac0*/  ULDC.64 UR24, c[0x0][0x198] ;  /* 0x0000660000187ab9 */ /* 0x000fe20000000a00 */
[----:B0-----:R-:W-:Y:S02]  /*5ad0*/  USHF.L.U32 UR15, UR4, 0x5, URZ ;  /* 0x00000005040f7899 */ /* 0x001fe4000800063f */
[----:B------:R-:W-:-:S02]  /*5ae0*/  USHF.L.U32 UR4, UR4, 0xb, URZ ;  /* 0x0000000b04047899 */ /* 0x000fc4000800063f */
[----:B------:R-:W-:-:S12]  /*5af0*/  ULOP3.LUT UR15, UR15, 0x20, URZ, 0xc0, !UPT ;  /* 0x000000200f0f7892 */ /* 0x000fd8000f8ec03f */
.L_x_121:
[----:B------:R-:W-:-:S03]  /*5b00*/  UMOV UR8, 0xffffffff ;  /* 0xffffffff00087882 */ /* 0x000fc60000000000 */
[----:B------:R-:W-:Y:S05]  /*5b10*/  BRA.DIV UR8, `(.L_x_110) ;  /* 0x0000000e08e87947 */ /* 0x000fea000b800000 */
[----:B------:R-:W-:-:S13]  /*5b20*/  ELECT P1, URZ, PT ;  /* 0x00000000003f782f */ /* 0x000fda0003820000 */
.L_x_134:
[----:B------:R-:W0:Y:S01]  /*5b30*/  LDC R6, c[0x0][0x28c] ;  /* 0x0000a300ff067b82 */ /* 0x000e220000000800 */
[----:B------:R-:W-:Y:S01]  /*5b40*/  BSSY B1, `(.L_x_111) ;  /* 0x0000039000017945 */ /* 0x000fe20003800000 */
[----:B0-----:R-:W-:-:S13]  /*5b50*/  ISETP.LT.OR P1, PT, R6, 0x1, !P1 ;  /* 0x000000010600780c */ /* 0x001fda0004f21670 */
[----:B------:R-:W-:Y:S05]  /*5b60*/  @P1 BRA `(.L_x_112) ;  /* 0x0000000000d81947 */ /* 0x000fea0003800000 */
[----:B------:R-:W-:Y:S01]  /*5b70*/  LEA R8, R3, UR15, 0x6 ;  /* 0x0000000f03087c11 */ /* 0x000fe2000f8e30ff */
[----:B------:R-:W-:Y:S02]  /*5b80*/  IMAD.SHL.U32 R9, R2, 0x40, RZ ;  /* 0x0000004002097824 */ /* 0x000fe400078e00ff */
[----:B------:R-:W-:Y:S02]  /*5b90*/  IMAD.MOV.U32 R15, RZ, RZ, RZ ;  /* 0x000000ffff0f7224 */ /* 0x000fe400078e00ff */
[----:B------:R-:W-:Y:S02]  /*5ba0*/  IMAD.U32 R16, RZ, RZ, UR28 ;  /* 0x0000001cff107e24 */ /* 0x000fe4000f8e00ff */
[----:B------:R-:W-:Y:S02]  /*5bb0*/  IMAD.MOV.U32 R2, RZ, RZ, R10 ;  /* 0x000000ffff027224 */ /* 0x000fe400078e000a */
[----:B------:R-:W-:-:S07]  /*5bc0*/  IMAD.MOV.U32 R3, RZ, RZ, R11 ;  /* 0x000000ffff037224 */ /* 0x000fce00078e000b */
.L_x_116:
[----:B------:R-:W0:Y:S01]  /*5bd0*/  S2R R7, SR_CgaCtaId ;  /* 0x0000000000077919 */ /* 0x000e220000008800 */
[----:B-1----:R-:W-:-:S04]  /*5be0*/  MOV R6, 0x400 ;  /* 0x0000040000067802 */ /* 0x002fc80000000f00 */
[----:B0-----:R-:W-:Y:S02]  /*5bf0*/  LEA R14, R7, R6, 0x18 ;  /* 0x00000006070e7211 */ /* 0x001fe400078ec0ff */
[----:B------:R-:W-:Y:S01]  /*5c00*/  SHF.L.U32 R6, R2, 0x1f, RZ ;  /* 0x0000001f02067819 */ /* 0x000fe200000006ff */
[----:B------:R-:W0:Y:S02]  /*5c10*/  @!P3 LDC R7, c[0x0][0x500] ;  /* 0x00014000ff07bb82 */ /* 0x000e240000000800 */
[----:B------:R-:W-:-:S04]  /*5c20*/  IMAD R13, R3, 0x8, R14 ;  /* 0x00000008030d7824 */ /* 0x000fc800078e020e */
[----:B------:R-:W1:Y:S02]  /*5c30*/  SYNCS.PHASECHK.TRANS64.TRYWAIT P1, [R13+URZ+0x20], R6 ;  /* 0x000020060d0075a7 */ /* 0x000e64000802017f */
[----:B-1----:R-:W-:Y:S05]  /*5c40*/  @!P1 BRA `(.L_x_113) ;  /* 0x0000000c00bc9947 */ /* 0x002fea0003800000 */
.L_x_135:
[----:B------:R-:W-:Y:S01]  /*5c50*/  UPRMT UR8, UR29, 0x9910, URZ ;  /* 0x000099101d087896 */ /* 0x000fe2000800003f */
[----:B0-----:R0:W-:Y:S03]  /*5c60*/  @!P3 SYNCS.ARRIVE.TRANS64 RZ, [R13+URZ], R7 ;  /* 0x000000070dffb9a7 */ /* 0x0011e6000800003f */
[----:B------:R-:W-:-:S06]  /*5c70*/  UISETP.NE.AND UP0, UPT, UR8, 0x2, UPT ;  /* 0x000000020800788c */ /* 0x000fcc000bf05270 */
[----:B------:R-:W-:-:S13]  /*5c80*/  PLOP3.LUT P1, PT, PT, PT, UP0, 0x80, 0x0 ;  /* 0x000000000000781c */ /* 0x000fda0003f2f008 */
[----:B0-----:R-:W-:Y:S05]  /*5c90*/  @P1 BRA `(.L_x_114) ;  /* 0x0000000000041947 */ /* 0x001fea0003800000 */
[----:B------:R-:W-:Y:S01]  /*5ca0*/  BPT.TRAP 0x1 ;  /* 0x000000040000795c */ /* 0x000fe20000300000 */
.L_x_114:
[----:B------:R-:W-:Y:S05]  /*5cb0*/  @P0 BRA `(.L_x_115) ;  /* 0x0000000000040947 */ /* 0x000fea0003800000 */
[----:B------:R-:W-:Y:S01]  /*5cc0*/  BPT.TRAP 0x1 ;  /* 0x000000040000795c */ /* 0x000fe20000300000 */
.L_x_115:
[----:B------:R-:W-:Y:S01]  /*5cd0*/  R2UR UR8, R3 ;  /* 0x00000000030872ca */ /* 0x000fe200000e0000 */
[----:B------:R-:W-:Y:S01]  /*5ce0*/  VIADD R16, R16, 0xffffffff ;  /* 0xffffffff10107836 */ /* 0x000fe20000000000 */
[----:B------:R-:W-:Y:S01]  /*5cf0*/  R2UR UR17, R14 ;  /* 0x000000000e1172ca */ /* 0x000fe200000e0000 */
[----:B------:R-:W-:Y:S01]  /*5d00*/  UIADD3 UR18, UP0, UR24, 0xf0, URZ ;  /* 0x000000f018127890 */ /* 0x000fe2000ff1e03f */
[----:B------:R-:W-:Y:S01]  /*5d10*/  R2UR UR26, R9 ;  /* 0x00000000091a72ca */ /* 0x000fe200000e0000 */
[----:B------:R-:W-:Y:S01]  /*5d20*/  UIADD3 UR30, UP1, UR24, 0x1f0, URZ ;  /* 0x000001f0181e7890 */ /* 0x000fe2000ff3e03f */
[----:B------:R-:W-:Y:S01]  /*5d30*/  R2UR UR9, R13 ;  /* 0x000000000d0972ca */ /* 0x000fe200000e0000 */
[----:B------:R-:W-:Y:S01]  /*5d40*/  UIADD3.X UR19, URZ, UR25, URZ, UP0, !UPT ;  /* 0x000000193f137290 */ /* 0x000fe200087fe43f */
[----:B------:R-:W-:Y:S01]  /*5d50*/  R2UR UR10, R15 ;  /* 0x000000000f0a72ca */ /* 0x000fe200000e0000 */
[----:B------:R-:W-:Y:S01]  /*5d60*/  VIADD R3, R3, 0x1 ;  /* 0x0000000103037836 */ /* 0x000fe20000000000 */
[----:B------:R-:W-:Y:S01]  /*5d70*/  R2UR UR12, R4 ;  /* 0x00000000040c72ca */ /* 0x000fe200000e0000 */
[----:B------:R-:W-:Y:S01]  /*5d80*/  UIADD3.X UR31, URZ, UR25, URZ, UP1, !UPT ;  /* 0x000000193f1f7290 */ /* 0x000fe20008ffe43f */
[----:B------:R-:W-:Y:S01]  /*5d90*/  R2UR UR27, R8 ;  /* 0x00000000081b72ca */ /* 0x000fe200000e0000 */
[----:B------:R-:W-:Y:S01]  /*5da0*/  USHF.L.U32 UR8, UR8, 0xc, URZ ;  /* 0x0000000c08087899 */ /* 0x000fe2000800063f */
[----:B------:R-:W-:Y:S01]  /*5db0*/  ISETP.GT.AND P2, PT, R16, 0x1, PT ;  /* 0x000000011000780c */ /* 0x000fe20003f44270 */
[----:B------:R-:W-:Y:S01]  /*5dc0*/  UMOV UR20, 0x0 ;  /* 0x0000000000147882 */ /* 0x000fe20000000000 */
[----:B------:R-:W-:Y:S01]  /*5dd0*/  UMOV UR21, 0x10000000 ;  /* 0x1000000000157882 */ /* 0x000fe20000000000 */
[----:B------:R-:W-:Y:S01]  /*5de0*/  ULOP3.LUT UR11, UR8, 0x800, UR4, 0xf8, !UPT ;  /* 0x00000800080b7892 */ /* 0x000fe2000f8ef804 */
[----:B------:R-:W-:Y:S01]  /*5df0*/  ISETP.NE.AND P1, PT, R3, 0x4, PT ;  /* 0x000000040300780c */ /* 0x000fe20003f25270 */
[----:B------:R-:W-:Y:S01]  /*5e00*/  UIADD3 UR8, UR17, 0x180, UR8 ;  /* 0x0000018011087890 */ /* 0x000fe2000fffe008 */
[----:B------:R-:W-:Y:S01]  /*5e10*/  VIADD R15, R15, 0x40 ;  /* 0x000000400f0f7836 */ /* 0x000fe20000000000 */
[----:B------:R-:W-:Y:S01]  /*5e20*/  UIADD3 UR17, UR17, 0x4180, UR11 ;  /* 0x0000418011117890 */ /* 0x000fe2000fffe00b */
[----:B------:R-:W-:Y:S01]  /*5e30*/  SEL R7, RZ, 0x1, P1 ;  /* 0x00000001ff077807 */ /* 0x000fe20000800000 */
[----:B------:R-:W-:Y:S01]  /*5e40*/  UMOV UR32, 0x30000 ;  /* 0x0003000000207882 */ /* 0x000fe20000000000 */
[----:B------:R-:W-:Y:S01]  /*5e50*/  UMOV UR11, UR26 ;  /* 0x0000001a000b7c82 */ /* 0x000fe20008000000 */
[----:B------:R-:W-:-:S02]  /*5e60*/  SEL R3, R3, RZ, P1 ;  /* 0x000000ff03037207 */ /* 0x000fc40000800000 */
[----:B------:R-:W-:Y:S01]  /*5e70*/  LOP3.LUT R2, R2, R7, RZ, 0x3c, !PT ;  /* 0x0000000702027212 */ /* 0x000fe200078e3cff */
[----:B------:R0:W-:Y:S02]  /*5e80*/  UTMALDG.3D [UR8], [UR18], desc[UR20] ;  /* 0x00001408120075b4 */ /* 0x0001e40008011000 */
[----:B0-----:R-:W-:Y:S01]  /*5e90*/  UMOV UR8, UR17 ;  /* 0x0000001100087c82 */ /* 0x001fe20008000000 */
[----:B------:R-:W-:Y:S02]  /*5ea0*/  UMOV UR11, UR27 ;  /* 0x0000001b000b7c82 */ /* 0x000fe40008000000 */
[----:B------:R0:W-:Y:S02]  /*5eb0*/  UTMALDG.3D.MULTICAST [UR8], [UR30], UR32, desc[UR20] ;  /* 0x000014081e0073b4 */ /* 0x0001e40008011820 */
[----:B0-----:R-:W-:Y:S05]  /*5ec0*/  @P2 BRA `(.L_x_116) ;  /* 0xfffffffc00402947 */ /* 0x001fea000383ffff */
.L_x_112:
[----:B------:R-:W-:Y:S05]  /*5ed0*/  BSYNC B1 ;  /* 0x0000000000017941 */ /* 0x000fea0003800000 */
.L_x_111:
[----:B------:R-:W-:Y:S01]  /*5ee0*/  LOP3.LUT P4, RZ, R12, 0xff, RZ, 0xc0, !PT ;  /* 0x000000ff0cff7812 */ /* 0x000fe2000788c0ff */
[----:B------:R-:W-:Y:S01]  /*5ef0*/  VIADD R11, R11, UR14 ;  /* 0x0000000e0b0b7c36 */ /* 0x000fe20008000000 */
[----:B------:R-:W-:Y:S01]  /*5f00*/  ULDC.64 UR8, c[0x0][0x650] ;  /* 0x0001940000087ab9 */ /* 0x000fe20000000a00 */
[----:B------:R-:W-:Y:S01]  /*5f10*/  BSSY B1, `(.L_x_117) ;  /* 0x0000070000017945 */ /* 0x000fe20003800000 */
[----:B-1----:R-:W-:Y:S02]  /*5f20*/  PRMT R6, RZ, 0x7610, R6 ;  /* 0x00007610ff067816 */ /* 0x002fe40000000006 */
[C---:B------:R-:W-:Y:S02]  /*5f30*/  ISETP.GT.U32.AND P1, PT, R11.reuse, 0x3, PT ;  /* 0x000000030b00780c */ /* 0x040fe40003f24070 */
[----:B------:R-:W-:Y:S02]  /*5f40*/  SHF.R.U32.HI R2, RZ, 0x2, R11 ;  /* 0x00000002ff027819 */ /* 0x000fe4000001160b */
[----:B------:R-:W-:-:S02]  /*5f50*/  LOP3.LUT R11, R11, 0x3, RZ, 0xc0, !PT ;  /* 0x000000030b0b7812 */ /* 0x000fc400078ec0ff */
[----:B------:R-:W-:Y:S01]  /*5f60*/  LOP3.LUT R2, R2, 0x1, RZ, 0xc0, !PT ;  /* 0x0000000102027812 */ /* 0x000fe200078ec0ff */
[----:B------:R-:W0:Y:S01]  /*5f70*/  @P4 S2R R4, SR_CgaCtaId ;  /* 0x0000000000044919 */ /* 0x000e220000008800 */
[----:B------:R-:W-:Y:S02]  /*5f80*/  @P4 MOV R3, 0x400 ;  /* 0x0000040000034802 */ /* 0x000fe40000000f00 */
[----:B------:R-:W-:Y:S02]  /*5f90*/  ISETP.NE.U32.AND P2, PT, R2, 0x1, PT ;  /* 0x000000010200780c */ /* 0x000fe40003f45070 */
[----:B------:R-:W-:Y:S02]  /*5fa0*/  PRMT R12, RZ, 0x7610, R12 ;  /* 0x00007610ff0c7816 */ /* 0x000fe4000000000c */
[----:B0-----:R-:W-:Y:S01]  /*5fb0*/  @P4 LEA R3, R4, R3, 0x18 ;  /* 0x0000000304034211 */ /* 0x001fe200078ec0ff */
[----:B------:R-:W-:-:S03]  /*5fc0*/  IMAD.U32 R4, RZ, RZ, UR14 ;  /* 0x0000000eff047e24 */ /* 0x000fc6000f8e00ff */
[----:B------:R0:W-:Y:S01]  /*5fd0*/  @P4 SYNCS.ARRIVE.TRANS64.A1T0 RZ, [R3+URZ+0x78], RZ ;  /* 0x000078ff03ff49a7 */ /* 0x0001e2000810003f */
[----:B------:R-:W-:Y:S02]  /*5fe0*/  IADD3 R0, P4, R0, UR22, RZ ;  /* 0x0000001600007c10 */ /* 0x000fe4000ff9e0ff */
[----:B------:R-:W-:Y:S02]  /*5ff0*/  ISETP.LT.U32.AND P1, PT, R4, 0x4, P1 ;  /* 0x000000040400780c */ /* 0x000fe40000f21070 */
[----:B------:R-:W-:Y:S02]  /*6000*/  IADD3.X R5, R5, UR13, RZ, P4, !PT ;  /* 0x0000000d05057c10 */ /* 0x000fe4000a7fe4ff */
[----:B------:R-:W-:Y:S02]  /*6010*/  ISETP.GE.U32.AND P4, PT, R0, UR8, PT ;  /* 0x0000000800007c0c */ /* 0x000fe4000bf86070 */
[----:B0-----:R-:W-:Y:S02]  /*6020*/  SEL R3, RZ, 0x1, !P1 ;  /* 0x00000001ff037807 */ /* 0x001fe40004800000 */
[----:B------:R-:W-:-:S02]  /*6030*/  ISETP.GE.U32.AND.EX P1, PT, R5, UR9, PT, P4 ;  /* 0x0000000905007c0c */ /* 0x000fc4000bf26140 */
[----:B------:R-:W-:Y:S01]  /*6040*/  ISETP.GT.U32.AND P2, PT, R4, 0x3, !P2 ;  /* 0x000000030400780c */ /* 0x000fe20005744070 */
[----:B------:R-:W-:-:S03]  /*6050*/  IMAD.MOV.U32 R4, RZ, RZ, -0x1 ;  /* 0xffffffffff047424 */ /* 0x000fc600078e00ff */
[----:B------:R-:W-:-:S04]  /*6060*/  SEL R2, RZ, 0x1, !P2 ;  /* 0x00000001ff027807 */ /* 0x000fc80005000000 */
[----:B------:R-:W-:Y:S01]  /*6070*/  LOP3.LUT R10, R2, R10, R3, 0x96, !PT ;  /* 0x0000000a020a7212 */ /* 0x000fe200078e9603 */
[----:B------:R-:W-:Y:S02]  /*6080*/  IMAD.MOV.U32 R2, RZ, RZ, -0x1 ;  /* 0xffffffffff027424 */ /* 0x000fe400078e00ff */
[----:B------:R-:W-:Y:S01]  /*6090*/  IMAD.MOV.U32 R3, RZ, RZ, -0x1 ;  /* 0xffffffffff037424 */ /* 0x000fe200078e00ff */
[----:B------:R-:W-:Y:S06]  /*60a0*/  @P1 BRA `(.L_x_118) ;  /* 0x0000000400581947 */ /* 0x000fec0003800000 */
[----:B------:R-:W0:Y:S01]  /*60b0*/  S2UR UR8, SR_CTAID.X ;  /* 0x00000000000879c3 */ /* 0x000e220000002500 */
[----:B------:R-:W-:Y:S01]  /*60c0*/  ULDC.64 UR10, c[0x0][0x628] ;  /* 0x00018a00000a7ab9 */ /* 0x000fe20000000a00 */
[----:B------:R-:W-:Y:S01]  /*60d0*/  ULDC UR9, c[0x0][0x150] ;  /* 0x0000540000097ab9 */ /* 0x000fe20000000800 */
[----:B------:R-:W-:Y:S01]  /*60e0*/  ISETP.NE.U32.AND P1, PT, RZ, UR10, PT ;  /* 0x0000000aff007c0c */ /* 0x000fe2000bf25070 */
[----:B------:R-:W-:Y:S01]  /*60f0*/  ULDC UR12, c[0x0][0x630] ;  /* 0x00018c00000c7ab9 */ /* 0x000fe20000000800 */
[----:B------:R-:W-:Y:S01]  /*6100*/  ULDC UR18, c[0x0][0x154] ;  /* 0x0000550000127ab9 */ /* 0x000fe20000000800 */
[----:B------:R-:W-:Y:S01]  /*6110*/  IMAD.MOV.U32 R2, RZ, RZ, R0 ;  /* 0x000000ffff027224 */ /* 0x000fe200078e0000 */
[----:B------:R-:W-:Y:S01]  /*6120*/  ISETP.NE.AND.EX P1, PT, RZ, UR11, PT, P1 ;  /* 0x0000000bff007c0c */ /* 0x000fe2000bf25310 */
[----:B------:R-:W1:Y:S01]  /*6130*/  S2UR UR17, SR_CTAID.Y ;  /* 0x00000000001179c3 */ /* 0x000e620000002600 */
[----:B0-----:R-:W-:-:S05]  /*6140*/  I2FP.F32.U32 R3, UR8 ;  /* 0x0000000800037c45 */ /* 0x001fca0008201000 */
[----:B------:R-:W-:Y:S01]  /*6150*/  FMUL R4, R3, UR9 ;  /* 0x0000000903047c20 */ /* 0x000fe20008400000 */
[----:B------:R-:W-:-:S05]  /*6160*/  IMAD.MOV.U32 R3, RZ, RZ, R5 ;  /* 0x000000ffff037224 */ /* 0x000fca00078e0005 */
[----:B------:R-:W-:Y:S05]  /*6170*/  @!P1 BRA `(.L_x_119) ;  /* 0x0000000000289947 */ /* 0x000fea0003800000 */
[----:B------:R-:W-:Y:S02]  /*6180*/  ULDC UR9, c[0x0][0x634] ;  /* 0x00018d0000097ab9 */ /* 0x000fe40000000800 */
[----:B------:R-:W-:-:S05]  /*6190*/  IADD3 R9, P1, R0, UR9, RZ ;  /* 0x0000000900097c10 */ /* 0x000fca000ff3e0ff */
[----:B------:R-:W-:-:S04]  /*61a0*/  IMAD.X R13, RZ, RZ, R5, P1 ;  /* 0x000000ffff0d7224 */ /* 0x000fc800008e0605 */
[----:B------:R-:W-:-:S04]  /*61b0*/  IMAD.WIDE.U32 R6, R13, UR10, RZ ;  /* 0x0000000a0d067c25 */ /* 0x000fc8000f8e00ff */
[----:B------:R-:W-:-:S04]  /*61c0*/  IMAD.WIDE.U32 R6, P1, R9, UR11, R6 ;  /* 0x0000000b09067c25 */ /* 0x000fc8000f820006 */
[----:B------:R-:W-:-:S04]  /*61d0*/  IMAD.WIDE.U32 R8, R9, UR10, RZ ;  /* 0x0000000a09087c25 */ /* 0x000fc8000f8e00ff */
[----:B------:R-:W-:Y:S01]  /*61e0*/  IMAD.X R3, RZ, RZ, RZ, P1 ;  /* 0x000000ffff037224 */ /* 0x000fe200008e06ff */
[----:B------:R-:W-:Y:S01]  /*61f0*/  IADD3 RZ, P1, R9, R6, RZ ;  /* 0x0000000609ff7210 */ /* 0x000fe20007f3e0ff */
[----:B------:R-:W-:-:S04]  /*6200*/  IMAD.MOV.U32 R2, RZ, RZ, R7 ;  /* 0x000000ffff027224 */ /* 0x000fc800078e0007 */
[----:B------:R-:W-:-:S08]  /*6210*/  IMAD.WIDE.U32.X R2, R13, UR11, R2, P1 ;  /* 0x0000000b0d027c25 */ /* 0x000fd000088e0402 */
.L_x_119:
[--C-:B------:R-:W-:Y:S01]  /*6220*/  SHF.R.U64 R13, R2, UR12, R3.reuse ;  /* 0x0000000c020d7c19 */ /* 0x100fe20008001203 */
[----:B------:R0:W2:Y:S01]  /*6230*/  F2I.U32.TRUNC.NTZ R9, R4 ;  /* 0x0000000400097305 */ /* 0x0000a2000020f000 */
[----:B------:R-:W-:Y:S01]  /*6240*/  SHF.R.U32.HI R2, RZ, UR12, R3 ;  /* 0x0000000cff027c19 */ /* 0x000fe20008011603 */
[----:B------:R-:W-:Y:S01]  /*6250*/  ULDC.64 UR10, c[0x0][0x620] ;  /* 0x00018800000a7ab9 */ /* 0x000fe20000000a00 */
[----:B------:R-:W-:Y:S01]  /*6260*/  IADD3 R7, P1, RZ, -R13, RZ ;  /* 0x8000000dff077210 */ /* 0x000fe20007f3e0ff */
[----:B------:R-:W3:Y:S01]  /*6270*/  LDC R19, c[0x0][0x610] ;  /* 0x00018400ff137b82 */ /* 0x000ee20000000800 */
[----:B-1----:R-:W-:Y:S01]  /*6280*/  I2FP.F32.U32 R6, UR17 ;  /* 0x0000001100067c45 */ /* 0x002fe20008201000 */
[----:B------:R-:W-:Y:S01]  /*6290*/  ULDC UR12, c[0x0][0x658] ;  /* 0x00019600000c7ab9 */ /* 0x000fe20000000800 */
[----:B------:R-:W-:Y:S01]  /*62a0*/  ULDC UR20, c[0x0][0x648] ;  /* 0x0001920000147ab9 */ /* 0x000fe20000000800 */
[----:B------:R-:W-:Y:S02]  /*62b0*/  IMAD.X R2, RZ, RZ, ~R2, P1 ;  /* 0x000000ffff027224 */ /* 0x000fe400008e0e02 */
[----:B------:R-:W-:Y:S01]  /*62c0*/  FMUL R8, R6, UR18 ;  /* 0x0000001206087c20 */ /* 0x000fe20008400000 */
[----:B0-----:R-:W-:Y:S01]  /*62d0*/  IMAD.MOV.U32 R4, RZ, RZ, R0 ;  /* 0x000000ffff047224 */ /* 0x001fe200078e0000 */
[----:B------:R-:W-:Y:S01]  /*62e0*/  ULDC.64 UR18, c[0x0][0x640] ;  /* 0x0001900000127ab9 */ /* 0x000fe20000000a00 */
[----:B------:R-:W-:Y:S01]  /*62f0*/  IMAD R6, R2, UR10, RZ ;  /* 0x0000000a02067c24 */ /* 0x000fe2000f8e02ff */
[----:B------:R-:W-:Y:S01]  /*6300*/  ISETP.NE.U32.AND P1, PT, RZ, UR18, PT ;  /* 0x00000012ff007c0c */ /* 0x000fe2000bf25070 */
[----:B------:R-:W-:Y:S01]  /*6310*/  IMAD.WIDE.U32 R2, R7, UR10, R4 ;  /* 0x0000000a07027c25 */ /* 0x000fe2000f8e0004 */
[----:B------:R-:W0:Y:S01]  /*6320*/  F2I.U32.TRUNC.NTZ R8, R8 ;  /* 0x0000000800087305 */ /* 0x000e22000020f000 */
[----:B--2---:R-:W-:Y:S01]  /*6330*/  R2UR UR9, R9 ;  /* 0x00000000090972ca */ /* 0x004fe200000e0000 */
[----:B------:R-:W-:Y:S01]  /*6340*/  ULDC UR10, c[0x0][0x618] ;  /* 0x00018600000a7ab9 */ /* 0x000fe20000000800 */
[----:B------:R-:W-:Y:S01]  /*6350*/  IMAD R7, R7, UR11, R6 ;  /* 0x0000000b07077c24 */ /* 0x000fe2000f8e0206 */
[----:B------:R-:W-:-:S03]  /*6360*/  ISETP.NE.AND.EX P1, PT, RZ, UR19, PT, P1 ;  /* 0x00000013ff007c0c */ /* 0x000fc6000bf25310 */
[----:B------:R-:W-:-:S05]  /*6370*/  IMAD.IADD R3, R3, 0x1, R7 ;  /* 0x0000000103037824 */ /* 0x000fca00078e0207 */
[--C-:B------:R-:W-:Y:S02]  /*6380*/  SHF.R.U64 R4, R2, UR10, R3.reuse ;  /* 0x0000000a02047c19 */ /* 0x100fe40008001203 */
[----:B------:R-:W-:Y:S01]  /*6390*/  SHF.R.U32.HI R3, RZ, UR10, R3 ;  /* 0x0000000aff037c19 */ /* 0x000fe20008011603 */
[----:B------:R-:W-:Y:S01]  /*63a0*/  ULDC UR10, c[0x0][0x608] ;  /* 0x00018200000a7ab9 */ /* 0x000fe20000000800 */
[----:B0-----:R-:W-:Y:S02]  /*63b0*/  R2UR UR11, R8 ;  /* 0x00000000080b72ca */ /* 0x001fe400000e0000 */
[--C-:B------:R-:W-:Y:S02]  /*63c0*/  SHF.R.U64 R14, R4, UR10, R3.reuse ;  /* 0x0000000a040e7c19 */ /* 0x100fe40008001203 */
[----:B------:R-:W-:Y:S01]  /*63d0*/  SHF.R.U32.HI R3, RZ, UR10, R3 ;  /* 0x0000000aff037c19 */ /* 0x000fe20008011603 */
[----:B------:R-:W-:-:S03]  /*63e0*/  UIADD3 UR10, -UR9, URZ, URZ ;  /* 0x0000003f090a7290 */ /* 0x000fc6000fffe13f */
[--C-:B------:R-:W-:Y:S01]  /*63f0*/  SHF.R.U64 R17, R14, UR12, R3.reuse ;  /* 0x0000000c0e117c19 */ /* 0x100fe20008001203 */
[----:B------:R-:W-:Y:S01]  /*6400*/  ULDC UR9, c[0x0][0x144] ;  /* 0x0000510000097ab9 */ /* 0x000fe20000000800 */
[----:B------:R-:W-:-:S03]  /*6410*/  SHF.R.U32.HI R3, RZ, UR12, R3 ;  /* 0x0000000cff037c19 */ /* 0x000fc60008011603 */
[----:B------:R-:W-:Y:S01]  /*6420*/  IMAD.MOV.U32 R2, RZ, RZ, R17 ;  /* 0x000000ffff027224 */ /* 0x000fe200078e0011 */
[----:B------:R-:W-:Y:S06]  /*6430*/  @!P1 BRA `(.L_x_120) ;  /* 0x0000000000289947 */ /* 0x000fec0003800000 */
        /* <DEDUP_REMOVED lines=10> */
.L_x_120:
[----:B------:R-:W-:Y:S01]  /*64e0*/  UIADD3 UR11, -UR11, URZ, URZ ;  /* 0x0000003f0b0b7290 */ /* 0x000fe2000fffe13f */
[----:B------:R-:W-:Y:S01]  /*64f0*/  SHF.R.U64 R3, R2, UR20, R3 ;  /* 0x0000001402037c19 */ /* 0x000fe20008001203 */
[----:B------:R-:W-:Y:S01]  /*6500*/  UIMAD UR8, UR9, UR10, UR8 ;  /* 0x0000000a090872a4 */ /* 0x000fe2000f8e0208 */
[----:B------:R-:W-:Y:S02]  /*6510*/  LOP3.LUT R2, R14, UR16, RZ, 0xc0, !PT ;  /* 0x000000100e027c12 */ /* 0x000fe4000f8ec0ff */
[----:B------:R-:W-:Y:S01]  /*6520*/  ULDC UR9, c[0x0][0x148] ;  /* 0x0000520000097ab9 */ /* 0x000fe20000000800 */
[----:B------:R-:W-:Y:S01]  /*6530*/  IMAD.MOV R6, RZ, RZ, -R3 ;  /* 0x000000ffff067224 */ /* 0x000fe200078e0a03 */
[----:B------:R-:W-:Y:S01]  /*6540*/  @UP2 UIMAD UR8, UR9, UR11, UR17 ;  /* 0x0000000b090822a4 */ /* 0x000fe2000f8e0211 */
[----:B------:R-:W-:Y:S01]  /*6550*/  IMAD R2, R3, UR6, R2 ;  /* 0x0000000603027c24 */ /* 0x000fe2000f8e0202 */
[----:B------:R-:W-:Y:S01]  /*6560*/  LOP3.LUT R4, R4, UR5, RZ, 0xc0, !PT ;  /* 0x0000000504047c12 */ /* 0x000fe2000f8ec0ff */
[----:B------:R-:W-:Y:S01]  /*6570*/  ULDC UR9, c[0x0][0x638] ;  /* 0x00018e0000097ab9 */ /* 0x000fe20000000800 */
[----:B------:R-:W-:Y:S01]  /*6580*/  PLOP3.LUT P1, PT, PT, PT, UP2, 0x80, 0x0 ;  /* 0x000000000000781c */ /* 0x000fe20003f2f028 */
[----:B------:R-:W-:-:S02]  /*6590*/  IMAD R3, R6, UR9, R17 ;  /* 0x0000000906037c24 */ /* 0x000fc4000f8e0211 */
[----:B---3--:R-:W-:Y:S01]  /*65a0*/  IMAD R2, R2, R19, UR8 ;  /* 0x0000000802027e24 */ /* 0x008fe2000f8e0213 */
[----:B------:R-:W-:Y:S01]  /*65b0*/  ULDC UR8, c[0x0][0x600] ;  /* 0x0001800000087ab9 */ /* 0x000fe20000000800 */
[----:B------:R-:W-:Y:S02]  /*65c0*/  IMAD.MOV.U32 R6, RZ, RZ, 0x1 ;  /* 0x00000001ff067424 */ /* 0x000fe400078e00ff */
[----:B------:R-:W-:Y:S02]  /*65d0*/  IMAD R7, R3, UR8, R4 ;  /* 0x0000000803077c24 */ /* 0x000fe4000f8e0204 */
[----:B------:R-:W-:-:S03]  /*65e0*/  IMAD.MOV.U32 R4, RZ, RZ, R13 ;  /* 0x000000ffff047224 */ /* 0x000fc600078e000d */
[----:B------:R-:W-:Y:S02]  /*65f0*/  SEL R3, R7, R2, !P1 ;  /* 0x0000000207037207 */ /* 0x000fe40004800000 */
[----:B------:R-:W-:-:S07]  /*6600*/  SEL R2, R2, R7, !P1 ;  /* 0x0000000702027207 */ /* 0x000fce0004800000 */
.L_x_118:
[----:B------:R-:W-:Y:S05]  /*6610*/  BSYNC B1 ;  /* 0x0000000000017941 */ /* 0x000fea0003800000 */
.L_x_117:
[----:B------:R-:W-:-:S13]  /*6620*/  LOP3.LUT P1, RZ, R6, 0xff, RZ, 0xc0, !PT ;  /* 0x000000ff06ff7812 */ /* 0x000fda000782c0ff */
[----:B------:R-:W-:Y:S05]  /*6630*/  @P1 BRA `(.L_x_121) ;  /* 0xfffffff400301947 */ /* 0x000fea000383ffff */
[----:B------:R-:W-:Y:S05]  /*6640*/  BSYNC B0 ;  /* 0x0000000000007941 */ /* 0x000fea0003800000 */
.L_x_109:
[----:B------:R-:W-:-:S03]  /*6650*/  UMOV UR8, 0xffffffff ;  /* 0xffffffff00087882 */ /* 0x000fc60000000000 */
[----:B------:R-:W-:Y:S05]  /*6660*/  BRA.DIV UR8, `(.L_x_122) ;  /* 0x0000000608487947 */ /* 0x000fea000b800000 */
[----:B------:R-:W-:-:S13]  /*6670*/  ELECT P0, URZ, PT ;  /* 0x00000000003f782f */ /* 0x000fda0003800000 */
.L_x_138:
[----:B------:R-:W-:Y:S04]  /*6680*/  BSSY B0, `(.L_x_123) ;  /* 0x000002c000007945 */ /* 0x000fe80003800000 */
[----:B------:R-:W-:Y:S05]  /*6690*/  @!P0 BRA `(.L_x_124) ;  /* 0x0000000000a88947 */ /* 0x000fea0003800000 */
[----:B------:R-:W-:-:S04]  /*66a0*/  ULOP3.LUT UR8, UR7, 0x2, URZ, 0xfc, !UPT ;  /* 0x0000000207087892 */ /* 0x000fc8000f8efc3f */
[----:B------:R-:W-:-:S06]  /*66b0*/  UISETP.NE.AND UP0, UPT, UR8, 0x3, UPT ;  /* 0x000000030800788c */ /* 0x000fcc000bf05270 */
[----:B------:R-:W-:-:S13]  /*66c0*/  PLOP3.LUT P0, PT, PT, PT, UP0, 0x80, 0x0 ;  /* 0x000000000000781c */ /* 0x000fda0003f0f008 */
[----:B------:R-:W-:Y:S05]  /*66d0*/  @!P0 BRA `(.L_x_125) ;  /* 0x0000000000048947 */ /* 0x000fea0003800000 */
[----:B------:R-:W-:Y:S01]  /*66e0*/  BPT.TRAP 0x1 ;  /* 0x000000040000795c */ /* 0x000fe20000300000 */
.L_x_125:
[----:B------:R-:W0:Y:S01]  /*66f0*/  S2R R3, SR_CgaCtaId ;  /* 0x0000000000037919 */ /* 0x000e220000008800 */
[----:B------:R-:W-:Y:S02]  /*6700*/  MOV R0, 0x400 ;  /* 0x0000040000007802 */ /* 0x000fe40000000f00 */
[----:B------:R-:W-:Y:S02]  /*6710*/  SHF.L.U32 R2, R10, 0x1f, RZ ;  /* 0x0000001f0a027819 */ /* 0x000fe400000006ff */
[----:B0-----:R-:W-:-:S05]  /*6720*/  LEA R0, R3, R0, 0x18 ;  /* 0x0000000003007211 */ /* 0x001fca00078ec0ff */
[----:B------:R-:W-:-:S04]  /*6730*/  VIADD R0, R0, 0x20 ;  /* 0x0000002000007836 */ /* 0x000fc80000000000 */
[C---:B------:R-:W-:Y:S02]  /*6740*/  IMAD R5, R11.reuse, 0x8, R0 ;  /* 0x000000080b057824 */ /* 0x040fe400078e0200 */
[----:B------:R-:W-:Y:S02]  /*6750*/  VIADD R11, R11, 0x1 ;  /* 0x000000010b0b7836 */ /* 0x000fe40000000000 */
[----:B------:R-:W0:Y:S03]  /*6760*/  SYNCS.PHASECHK.TRANS64.TRYWAIT P0, [R5+URZ], R2 ;  /* 0x00000002050075a7 */ /* 0x000e26000800017f */
[----:B------:R-:W-:-:S04]  /*6770*/  ISETP.NE.AND P1, PT, R11, 0x4, PT ;  /* 0x000000040b00780c */ /* 0x000fc80003f25270 */
[----:B------:R-:W-:Y:S02]  /*6780*/  SEL R3, RZ, 0x1, P1 ;  /* 0x00000001ff037807 */ /* 0x000fe40000800000 */
[----:B------:R-:W-:Y:S02]  /*6790*/  SEL R11, R11, RZ, P1 ;  /* 0x000000ff0b0b7207 */ /* 0x000fe40000800000 */
[----:B------:R-:W-:-:S03]  /*67a0*/  LOP3.LUT R10, R10, R3, RZ, 0x3c, !PT ;  /* 0x000000030a0a7212 */ /* 0x000fc600078e3cff */
[----:B------:R-:W-:Y:S01]  /*67b0*/  IMAD R7, R11, 0x8, R0 ;  /* 0x000000080b077824 */ /* 0x000fe200078e0200 */
[----:B------:R-:W-:Y:S01]  /*67c0*/  SHF.L.U32 R4, R10, 0x1f, RZ ;  /* 0x0000001f0a047819 */ /* 0x000fe200000006ff */
[----:B0-----:R-:W-:Y:S06]  /*67d0*/  @!P0 BRA `(.L_x_126) ;  /* 0x0000000400108947 */ /* 0x001fec0003800000 */
.L_x_139:
[----:B------:R-:W1:Y:S01]  /*67e0*/  SYNCS.PHASECHK.TRANS64.TRYWAIT P0, [R7+URZ], R4 ;  /* 0x00000004070075a7 */ /* 0x000e62000800017f */
[----:B0-----:R-:W-:-:S05]  /*67f0*/  VIADD R2, R11, 0x1 ;  /* 0x000000010b027836 */ /* 0x001fca0000000000 */
[----:B------:R-:W-:-:S04]  /*6800*/  ISETP.NE.AND P1, PT, R2, 0x4, PT ;  /* 0x000000040200780c */ /* 0x000fc80003f25270 */
[----:B------:R-:W-:Y:S02]  /*6810*/  SEL R3, RZ, 0x1, P1 ;  /* 0x00000001ff037807 */ /* 0x000fe40000800000 */
[----:B------:R-:W-:Y:S02]  /*6820*/  SEL R9, R2, RZ, P1 ;  /* 0x000000ff02097207 */ /* 0x000fe40000800000 */
[----:B------:R-:W-:-:S03]  /*6830*/  LOP3.LUT R11, R10, R3, RZ, 0x3c, !PT ;  /* 0x000000030a0b7212 */ /* 0x000fc600078e3cff */
[----:B------:R-:W-:Y:S01]  /*6840*/  IMAD R6, R9, 0x8, R0 ;  /* 0x0000000809067824 */ /* 0x000fe200078e0200 */
[----:B------:R-:W-:Y:S01]  /*6850*/  SHF.L.U32 R5, R11, 0x1f, RZ ;  /* 0x0000001f0b057819 */ /* 0x000fe200000006ff */
[----:B-1----:R-:W-:Y:S06]  /*6860*/  @!P0 BRA `(.L_x_127) ;  /* 0x0000000400008947 */ /* 0x002fec0003800000 */
.L_x_140:
[----:B------:R-:W1:Y:S01]  /*6870*/  SYNCS.PHASECHK.TRANS64.TRYWAIT P0, [R6+URZ], R5 ;  /* 0x00000005060075a7 */ /* 0x000e62000800017f */
[----:B------:R-:W-:-:S05]  /*6880*/  VIADD R2, R9, 0x1 ;  /* 0x0000000109027836 */ /* 0x000fca0000000000 */
[----:B------:R-:W-:-:S04]  /*6890*/  ISETP.NE.AND P1, PT, R2, 0x4, PT ;  /* 0x000000040200780c */ /* 0x000fc80003f25270 */
[----:B0-----:R-:W-:Y:S02]  /*68a0*/  SEL R4, RZ, 0x1, P1 ;  /* 0x00000001ff047807 */ /* 0x001fe40000800000 */
[----:B------:R-:W-:Y:S02]  /*68b0*/  SEL R3, R2, RZ, P1 ;  /* 0x000000ff02037207 */ /* 0x000fe40000800000 */
[----:B------:R-:W-:Y:S01]  /*68c0*/  LOP3.LUT R4, R11, R4, RZ, 0x3c, !PT ;  /* 0x000000040b047212 */ /* 0x000fe200078e3cff */
[----:B-1----:R-:W-:Y:S06]  /*68d0*/  @!P0 BRA `(.L_x_128) ;  /* 0x0000000000f88947 */ /* 0x002fec0003800000 */
.L_x_141:
[----:B------:R-:W-:Y:S01]  /*68e0*/  IMAD R3, R3, 0x8, R0 ;  /* 0x0000000803037824 */ /* 0x000fe200078e0200 */
[----:B------:R-:W-:-:S07]  /*68f0*/  SHF.L.U32 R0, R4, 0x1f, RZ ;  /* 0x0000001f04007819 */ /* 0x000fce00000006ff */
.L_x_129:
[----:B-1----:R1:W2:Y:S02]  /*6900*/  SYNCS.PHASECHK.TRANS64.TRYWAIT P0, [R3+URZ], R0 ;  /* 0x00000000030075a7 */ /* 0x0022a4000800017f */
[----:B--2---:R-:W-:Y:S05]  /*6910*/  @!P0 NANOSLEEP.SYNCS 0x989680 ;  /* 0x009896800000895d */ /* 0x004fea0003900000 */
[----:B------:R-:W2:Y:S02]  /*6920*/  @!P0 SYNCS.PHASECHK.TRANS64 P0, [R3+URZ], R0 ;  /* 0x00000000030085a7 */ /* 0x000ea4000800007f */
[----:B--2---:R-:W-:Y:S05]  /*6930*/  @!P0 BRA `(.L_x_129) ;  /* 0xfffffffc00f08947 */ /* 0x004fea000383ffff */
.L_x_124:
[----:B------:R-:W-:Y:S05]  /*6940*/  BSYNC B0 ;  /* 0x0000000000007941 */ /* 0x000fea0003800000 */
.L_x_123:
[----:B------:R-:W-:Y:S05]  /*6950*/  EXIT ;  /* 0x000000000000794d */ /* 0x000fea0003800000 */
.L_x_18:
[----:B0-----:R0:W1:Y:S02]  /*6960*/  SYNCS.PHASECHK.TRANS64.TRYWAIT P0, [R17+URZ+-0x8], R12 ;  /* 0xfffff80c110075a7 */ /* 0x001064000800017f */
[----:B-1----:R-:W-:Y:S05]  /*6970*/  @!P0 NANOSLEEP.SYNCS 0x989680 ;  /* 0x009896800000895d */ /* 0x002fea0003900000 */
[----:B------:R-:W1:Y:S02]  /*6980*/  @!P0 SYNCS.PHASECHK.TRANS64 P0, [R17+URZ+-0x8], R12 ;  /* 0xfffff80c110085a7 */ /* 0x000e64000800007f */
[----:B-1----:R-:W-:Y:S05]  /*6990*/  @!P0 BRA `(.L_x_18) ;  /* 0xfffffffc00f08947 */ /* 0x002fea000383ffff */
[----:B------:R-:W-:Y:S05]  /*69a0*/  BRA `(.L_x_130) ;  /* 0xffffffac00947947 */ /* 0x000fea000383ffff */
.L_x_23:
[----:B-1----:R-:W-:-:S04]  /*69b0*/  IMAD.U32 R13, RZ, RZ, UR4 ;  /* 0x00000004ff0d7e24 */ /* 0x002fc8000f8e00ff */
[----:B------:R1:W4:Y:S03]  /*69c0*/  SYNCS.PHASECHK.TRANS64.TRYWAIT P0, [R13+URZ], R12 ;  /* 0x0000000c0d0075a7 */ /* 0x000326000800017f */
[----:B----4-:R-:W-:Y:S05]  /*69d0*/  @!P0 NANOSLEEP.SYNCS 0x989680 ;  /* 0x009896800000895d */ /* 0x010fea0003900000 */
[----:B------:R-:W4:Y:S02]  /*69e0*/  @!P0 SYNCS.PHASECHK.TRANS64 P0, [R13+URZ], R12 ;  /* 0x0000000c0d0085a7 */ /* 0x000f24000800007f */
[----:B----4-:R-:W-:Y:S05]  /*69f0*/  @!P0 BRA `(.L_x_23) ;  /* 0xfffffffc00ec8947 */ /* 0x010fea000383ffff */
[----:B------:R-:W-:Y:S05]  /*6a00*/  BRA `(.L_x_22) ;  /* 0xffffffb000407947 */ /* 0x000fea000383ffff */
.L_x_29:
[----:B-1----:R-:W-:-:S04]  /*6a10*/  IMAD.U32 R15, RZ, RZ, UR8 ;  /* 0x00000008ff0f7e24 */ /* 0x002fc8000f8e00ff */
[----:B------:R1:W4:Y:S03]  /*6a20*/  SYNCS.PHASECHK.TRANS64.TRYWAIT P0, [R15+URZ], R14 ;  /* 0x0000000e0f0075a7 */ /* 0x000326000800017f */
[----:B----4-:R-:W-:Y:S05]  /*6a30*/  @!P0 NANOSLEEP.SYNCS 0x989680 ;  /* 0x009896800000895d */ /* 0x010fea0003900000 */
[----:B------:R-:W4:Y:S02]  /*6a40*/  @!P0 SYNCS.PHASECHK.TRANS64 P0, [R15+URZ], R14 ;  /* 0x0000000e0f0085a7 */ /* 0x000f24000800007f */
[----:B----4-:R-:W-:Y:S05]  /*6a50*/  @!P0 BRA `(.L_x_29) ;  /* 0xfffffffc00ec8947 */ /* 0x010fea000383ffff */
[----:B------:R-:W-:Y:S05]  /*6a60*/  BRA `(.L_x_28) ;  /* 0xffffffb400987947 */ /* 0x000fea000383ffff */
.L_x_37:
[----:B----4-:R4:W0:Y:S02]  /*6a70*/  SYNCS.PHASECHK.TRANS64.TRYWAIT P0, [R17+URZ+0x8], R12 ;  /* 0x0000080c110075a7 */ /* 0x010824000800017f */
[----:B0-----:R-:W-:Y:S05]  /*6a80*/  @!P0 NANOSLEEP.SYNCS 0x989680 ;  /* 0x009896800000895d */ /* 0x001fea0003900000 */
[----:B------:R-:W0:Y:S02]  /*6a90*/  @!P0 SYNCS.PHASECHK.TRANS64 P0, [R17+URZ+0x8], R12 ;  /* 0x0000080c110085a7 */ /* 0x000e24000800007f */
[----:B0-----:R-:W-:Y:S05]  /*6aa0*/  @!P0 BRA `(.L_x_37) ;  /* 0xfffffffc00f08947 */ /* 0x001fea000383ffff */
[----:B------:R-:W-:Y:S05]  /*6ab0*/  BRA `(.L_x_131) ;  /* 0xffffffbc00bc7947 */ /* 0x000fea000383ffff */
.L_x_110:
[----:B------:R-:W-:Y:S01]  /*6ac0*/  BSSY B1, `(.L_x_132) ;  /* 0x0000006000017945 */ /* 0x000fe20003800000 */
[----:B------:R-:W-:-:S07]  /*6ad0*/  IMAD.MOV.U32 R6, RZ, RZ, -0x1 ;  /* 0xffffffffff067424 */ /* 0x000fce00078e00ff */
[----:B------:R-:W-:Y:S05]  /*6ae0*/  WARPSYNC.COLLECTIVE R6, `(.L_x_133) ;  /* 0x00000000060c7348 */ /* 0x000fea0003c00000 */
[----:B------:R-:W-:Y:S02]  /*6af0*/  ELECT P1, UR62, PT ;  /* 0x00000000003e782f */ /* 0x000fe40003820000 */
[----:B------:R-:W-:Y:S01]  /*6b00*/  MOV R6, UR62 ;  /* 0x0000003e00067c02 */ /* 0x000fe20008000f00 */
[----:B------:R-:W-:Y:S10]  /*6b10*/  ENDCOLLECTIVE ;  /* 0x000000000000791b */ /* 0x000ff40003800000 */
.L_x_133:
[----:B------:R-:W-:Y:S05]  /*6b20*/  BSYNC B1 ;  /* 0x0000000000017941 */ /* 0x000fea0003800000 */
.L_x_132:
[----:B------:R-:W-:Y:S05]  /*6b30*/  BRA `(.L_x_134) ;  /* 0xffffffec00fc7947 */ /* 0x000fea000383ffff */
.L_x_113:
[----:B-1----:R1:W2:Y:S02]  /*6b40*/  SYNCS.PHASECHK.TRANS64.TRYWAIT P1, [R13+URZ+0x20], R6 ;  /* 0x000020060d0075a7 */ /* 0x0022a4000802017f */
[----:B--2---:R-:W-:Y:S05]  /*6b50*/  @!P1 NANOSLEEP.SYNCS 0x989680 ;  /* 0x009896800000995d */ /* 0x004fea0003900000 */
[----:B------:R-:W2:Y:S02]  /*6b60*/  @!P1 SYNCS.PHASECHK.TRANS64 P1, [R13+URZ+0x20], R6 ;  /* 0x000020060d0095a7 */ /* 0x000ea4000802007f */
[----:B--2---:R-:W-:Y:S05]  /*6b70*/  @!P1 BRA `(.L_x_113) ;  /* 0xfffffffc00f09947 */ /* 0x004fea000383ffff */
[----:B------:R-:W-:Y:S05]  /*6b80*/  BRA `(.L_x_135) ;  /* 0xfffffff000307947 */ /* 0x000fea000383ffff */
.L_x_122:
[----:B------:R-:W-:Y:S01]  /*6b90*/  BSSY B0, `(.L_x_136) ;  /* 0x0000006000007945 */ /* 0x000fe20003800000 */
[----:B------:R-:W-:-:S07]  /*6ba0*/  IMAD.MOV.U32 R6, RZ, RZ, -0x1 ;  /* 0xffffffffff067424 */ /* 0x000fce00078e00ff */
[----:B------:R-:W-:Y:S05]  /*6bb0*/  WARPSYNC.COLLECTIVE R6, `(.L_x_137) ;  /* 0x00000000060c7348 */ /* 0x000fea0003c00000 */
[----:B------:R-:W-:Y:S02]  /*6bc0*/  ELECT P1, UR62, PT ;  /* 0x00000000003e782f */ /* 0x000fe40003820000 */
[----:B------:R-:W-:Y:S01]  /*6bd0*/  MOV R6, UR62 ;  /* 0x0000003e00067c02 */ /* 0x000fe20008000f00 */
[----:B------:R-:W-:Y:S10]  /*6be0*/  ENDCOLLECTIVE ;  /* 0x000000000000791b */ /* 0x000ff40003800000 */
.L_x_137:
[----:B------:R-:W-:Y:S05]  /*6bf0*/  BSYNC B0 ;  /* 0x0000000000007941 */ /* 0x000fea0003800000 */
.L_x_136:
[----:B------:R-:W-:Y:S01]  /*6c00*/  PLOP3.LUT P0, PT, P1, PT, PT, 0x80, 0x0 ;  /* 0x000000000000781c */ /* 0x000fe20000f0f070 */
[----:B------:R-:W-:-:S12]  /*6c10*/  BRA `(.L_x_138) ;  /* 0xfffffff800987947 */ /* 0x000fd8000383ffff */
.L_x_126:
[----:B0-----:R0:W1:Y:S02]  /*6c20*/  SYNCS.PHASECHK.TRANS64.TRYWAIT P0, [R5+URZ], R2 ;  /* 0x00000002050075a7 */ /* 0x001064000800017f */
[----:B-1----:R-:W-:Y:S05]  /*6c30*/  @!P0 NANOSLEEP.SYNCS 0x989680 ;  /* 0x009896800000895d */ /* 0x002fea0003900000 */
[----:B------:R-:W1:Y:S02]  /*6c40*/  @!P0 SYNCS.PHASECHK.TRANS64 P0, [R5+URZ], R2 ;  /* 0x00000002050085a7 */ /* 0x000e64000800007f */
[----:B-1----:R-:W-:Y:S05]  /*6c50*/  @!P0 BRA `(.L_x_126) ;  /* 0xfffffffc00f08947 */ /* 0x002fea000383ffff */
[----:B------:R-:W-:Y:S05]  /*6c60*/  BRA `(.L_x_139) ;  /* 0xfffffff800dc7947 */ /* 0x000fea000383ffff */
.L_x_127:
[----:B0-----:R0:W1:Y:S02]  /*6c70*/  SYNCS.PHASECHK.TRANS64.TRYWAIT P0, [R7+URZ], R4 ;  /* 0x00000004070075a7 */ /* 0x001064000800017f */
[----:B-1----:R-:W-:Y:S05]  /*6c80*/  @!P0 NANOSLEEP.SYNCS 0x989680 ;  /* 0x009896800000895d */ /* 0x002fea0003900000 */
[----:B------:R-:W1:Y:S02]  /*6c90*/  @!P0 SYNCS.PHASECHK.TRANS64 P0, [R7+URZ], R4 ;  /* 0x00000004070085a7 */ /* 0x000e64000800007f */
[----:B-1----:R-:W-:Y:S05]  /*6ca0*/  @!P0 BRA `(.L_x_127) ;  /* 0xfffffffc00f08947 */ /* 0x002fea000383ffff */
[----:B------:R-:W-:Y:S05]  /*6cb0*/  BRA `(.L_x_140) ;  /* 0xfffffff800ec7947 */ /* 0x000fea000383ffff */
.L_x_128:
[----:B0-----:R0:W1:Y:S02]  /*6cc0*/  SYNCS.PHASECHK.TRANS64.TRYWAIT P0, [R6+URZ], R5 ;  /* 0x00000005060075a7 */ /* 0x001064000800017f */
[----:B-1----:R-:W-:Y:S05]  /*6cd0*/  @!P0 NANOSLEEP.SYNCS 0x989680 ;  /* 0x009896800000895d */ /* 0x002fea0003900000 */
[----:B------:R-:W1:Y:S02]  /*6ce0*/  @!P0 SYNCS.PHASECHK.TRANS64 P0, [R6+URZ], R5 ;  /* 0x00000005060085a7 */ /* 0x000e64000800007f */
[----:B-1----:R-:W-:Y:S05]  /*6cf0*/  @!P0 BRA `(.L_x_128) ;  /* 0xfffffffc00f08947 */ /* 0x002fea000383ffff */
[----:B------:R-:W-:Y:S05]  /*6d00*/  BRA `(.L_x_141) ;  /* 0xfffffff800f47947 */ /* 0x000fea000383ffff */
.L_x_142:
[----:B------:R-:W-:-:S00]  /*6d10*/  BRA `(.L_x_142) ;  /* 0xfffffffc00fc7947 */ /* 0x000fc0000383ffff */
[----:B------:R-:W-:-:S00]  /*6d20*/  NOP ;  /* 0x0000000000007918 */ /* 0x000fc00000000000 */
        /* <DEDUP_REMOVED lines=13> */
.L_x_143:


//--------------------- .nv.shared._ZN7cutlass13device_kernelINS_4gemm6kernel13GemmUniversalIN4cute5tupleIJiiiiEEENS1_10collective13CollectiveMmaINS1_37MainloopSm90TmaGmmaWarpSpecializedFP8ILi4ENS5_IJNS4_1CILi2EEENSA_ILi1EEESC_EEENS1_32KernelTmaWarpSpecializedPingpongEEENS5_IJNSA_ILi64EEESG_SG_EEENS_12float_e4m3_tENS5_IJlSC_lEEESI_SJ_NS4_8TiledMMAINS4_8MMA_AtomIJNS4_4SM904GMMA30MMA_64x64x32_F32E4M3E4M3_SS_TNILNSN_7ScaleInE1ELSP_1EEEEEENS4_6LayoutINS5_IJSC_SC_SC_EEENS5_IJNSA_ILi0EEESU_SU_EEEEENS5_IJNS4_10UnderscoreESX_SX_EEEEENS4_13SM90_TMA_LOADENS4_14ComposedLayoutINS4_7SwizzleILi2ELi4ELi3EEENS4_18smem_ptr_flag_bitsILi8EEENSS_INS5_IJNSA_ILi8EEESG_EEENS5_IJSG_SC_EEEEEEEvNS4_8identityENS4_23SM90_TMA_LOAD_MULTICASTES1A_vS1B_EENS_8epilogue10collective6detail29Sm90TmaWarpSpecializedAdapterINS1F_15DefaultEpilogueISI_SJ_SJ_NS1E_6thread17LinearCombinationISI_Li1EffLNS1J_9ScaleType4KindE0ELNS_15FloatRoundStyleE2ESI_EENS1_15EpilogueDefaultEEEEEvvEEEEvNT_6ParamsE --------------------------
	.section	.nv.shared._ZN7cutlass13device_kernelINS_4gemm6kernel13GemmUniversalIN4cute5tupleIJiiiiEEENS1_10collective13CollectiveMmaINS1_37MainloopSm90TmaGmmaWarpSpecializedFP8ILi4ENS5_IJNS4_1CILi2EEENSA_ILi1EEESC_EEENS1_32KernelTmaWarpSpecializedPingpongEEENS5_IJNSA_ILi64EEESG_SG_EEENS_12float_e4m3_tENS5_IJlSC_lEEESI_SJ_NS4_8TiledMMAINS4_8MMA_AtomIJNS4_4SM904GMMA30MMA_64x64x32_F32E4M3E4M3_SS_TNILNSN_7ScaleInE1ELSP_1EEEEEENS4_6LayoutINS5_IJSC_SC_SC_EEENS5_IJNSA_ILi0EEESU_SU_EEEEENS5_IJNS4_10UnderscoreESX_SX_EEEEENS4_13SM90_TMA_LOADENS4_14ComposedLayoutINS4_7SwizzleILi2ELi4ELi3EEENS4_18smem_ptr_flag_bitsILi8EEENSS_INS5_IJNSA_ILi8EEESG_EEENS5_IJSG_SC_EEEEEEEvNS4_8identityENS4_23SM90_TMA_LOAD_MULTICASTES1A_vS1B_EENS_8epilogue10collective6detail29Sm90TmaWarpSpecializedAdapterINS1F_15DefaultEpilogueISI_SJ_SJ_NS1E_6thread17LinearCombinationISI_Li1EffLNS1J_9ScaleType4KindE0ELNS_15FloatRoundStyleE2ESI_EENS1_15EpilogueDefaultEEEEEvvEEEEvNT_6ParamsE,"aw",@nobits
	.sectionflags	@""
	.align	16
	.zero		1024


//--------------------- .nv.shared.reserved.0     --------------------------
	.section	.nv.shared.reserved.0,"aw",@nobits
	.weak		__nv_reservedSMEM_offset_0_alias
	.size		__nv_reservedSMEM_offset_0_alias, 0, 0
	.other		__nv_reservedSMEM_offset_0_alias,@"STO_CUDA_RESERVED_SHARED STV_DEFAULT"
__nv_reservedSMEM_offset_0_alias:
	.zero		0


//--------------------- .nv.global                --------------------------
	.section	.nv.global,"aw",@nobits
.nv.global:
	.type		_ZN39_INTERNAL_4cf8d7d9_4_k_cu_d535aaaf_37664cute1_E,@object
	.size		_ZN39_INTERNAL_4cf8d7d9_4_k_cu_d535aaaf_37664cute1_E,(_ZN39_INTERNAL_4cf8d7d9_4_k_cu_d535aaaf_37664cuda3std3__45__cpo6cbeginE - _ZN39_INTERNAL_4cf8d7d9_4_k_cu_d535aaaf_37664cute1_E)
_ZN39_INTERNAL_4cf8d7d9_4_k_cu_d535aaaf_37664cute1_E:
	.zero		1
	.type		_ZN39_INTERNAL_4cf8d7d9_4_k_cu_d535aaaf_37664cuda3std3__45__cpo6cbeginE,@object
	.size		_ZN39_INTERNAL_4cf8d7d9_4_k_cu_d535aaaf_37664cuda3std3__45__cpo6cbeginE,(_ZN39_INTERNAL_4cf8d7d9_4_k_cu_d535aaaf_37664cuda3std3__48in_placeE - _ZN39_INTERNAL_4cf8d7d9_4_k_cu_d535aaaf_37664cuda3std3__45__cpo6cbeginE)
_ZN39_INTERNAL_4cf8d7d9_4_k_cu_d535aaaf_37664cuda3std3__45__cpo6cbeginE:
	.zero		1
	.type		_ZN39_INTERNAL_4cf8d7d9_4_k_cu_d535aaaf_37664cuda3std3__48in_placeE,@object
	.size		_ZN39_INTERNAL_4cf8d7d9_4_k_cu_d535aaaf_37664cuda3std3__48in_placeE,(_ZN39_INTERNAL_4cf8d7d9_4_k_cu_d535aaaf_37664cuda3std6ranges3__45__cpo9iter_moveE - _ZN39_INTERNAL_4cf8d7d9_4_k_cu_d535aaaf_37664cuda3std3__48in_placeE)
_ZN39_INTERNAL_4cf8d7d9_4_k_cu_d535aaaf_37664cuda3std3__48in_placeE:
	.zero		1
	.type		_ZN39_INTERNAL_4cf8d7d9_4_k_cu_d535aaaf_37664cuda3std6ranges3__45__cpo9iter_moveE,@object
	.size		_ZN39_INTERNAL_4cf8d7d9_4_k_cu_d535aaaf_37664cuda3std6ranges3__45__cpo9iter_moveE,(_ZN39_INTERNAL_4cf8d7d9_4_k_cu_d535aaaf_37664cuda3std3__45__cpo5beginE - _ZN39_INTERNAL_4cf8d7d9_4_k_cu_d535aaaf_37664cuda3std6ranges3__45__cpo9iter_moveE)
_ZN39_INTERNAL_4cf8d7d9_4_k_cu_d535aaaf_37664cuda3std6ranges3__45__cpo9iter_moveE:
	.zero		1
	.type		_ZN39_INTERNAL_4cf8d7d9_4_k_cu_d535aaaf_37664cuda3std3__45__cpo5beginE,@object
	.size		_ZN39_INTERNAL_4cf8d7d9_4_k_cu_d535aaaf_37664cuda3std3__45__cpo5beginE,(_ZN39_INTERNAL_4cf8d7d9_4_k_cu_d535aaaf_37664cuda3std3__441_GLOBAL__N__4cf8d7d9_4_k_cu_d535aaaf_37666ignoreE - _ZN39_INTERNAL_4cf8d7d9_4_k_cu_d535aaaf_37664cuda3std3__45__cpo5beginE)
_ZN39_INTERNAL_4cf8d7d9_4_k_cu_d535aaaf_37664cuda3std3__45__cpo5beginE:
	.zero		1
	.type		_ZN39_INTERNAL_4cf8d7d9_4_k_cu_d535aaaf_37664cuda3std3__441_GLOBAL__N__4cf8d7d9_4_k_cu_d535aaaf_37666ignoreE,@object
	.size		_ZN39_INTERNAL_4cf8d7d9_4_k_cu_d535aaaf_37664cuda3std3__441_GLOBAL__N__4cf8d7d9_4_k_cu_d535aaaf_37666ignoreE,(_ZN39_INTERNAL_4cf8d7d9_4_k_cu_d535aaaf_37664cute7productE - _ZN39_INTERNAL_4cf8d7d9_4_k_cu_d535aaaf_37664cuda3std3__441_GLOBAL__N__4cf8d7d9_4_k_cu_d535aaaf_37666ignoreE)
_ZN39_INTERNAL_4cf8d7d9_4_k_cu_d535aaaf_37664cuda3std3__441_GLOBAL__N__4cf8d7d9_4_k_cu_d535aaaf_37666ignoreE:
	.zero		1
	.type		_ZN39_INTERNAL_4cf8d7d9_4_k_cu_d535aaaf_37664cute7productE,@object
	.size		_ZN39_INTERNAL_4cf8d7d9_4_k_cu_d535aaaf_37664cute7productE,(_ZN39_INTERNAL_4cf8d7d9_4_k_cu_d535aaaf_37664cuda3std3__45__cpo3endE - _ZN39_INTERNAL_4cf8d7d9_4_k_cu_d535aaaf_37664cute7productE)
_ZN39_INTERNAL_4cf8d7d9_4_k_cu_d535aaaf_37664cute7productE:
	.zero		1
	.type		_ZN39_INTERNAL_4cf8d7d9_4_k_cu_d535aaaf_37664cuda3std3__45__cpo3endE,@object
	.size		_ZN39_INTERNAL_4cf8d7d9_4_k_cu_d535aaaf_37664cuda3std3__45__cpo3endE,(_ZN39_INTERNAL_4cf8d7d9_4_k_cu_d535aaaf_37664cuda3std3__419piecewise_constructE - _ZN39_INTERNAL_4cf8d7d9_4_k_cu_d535aaaf_37664cuda3std3__45__cpo3endE)
_ZN39_INTERNAL_4cf8d7d9_4_k_cu_d535aaaf_37664cuda3std3__45__cpo3endE:
	.zero		1
	.type		_ZN39_INTERNAL_4cf8d7d9_4_k_cu_d535aaaf_37664cuda3std3__419piecewise_constructE,@object
	.size		_ZN39_INTERNAL_4cf8d7d9_4_k_cu_d535aaaf_37664cuda3std3__419piecewise_constructE,(_ZN39_INTERNAL_4cf8d7d9_4_k_cu_d535aaaf_37664cuda3std3__45__cpo4cendE - _ZN39_INTERNAL_4cf8d7d9_4_k_cu_d535aaaf_37664cuda3std3__419piecewise_constructE)
_ZN39_INTERNAL_4cf8d7d9_4_k_cu_d535aaaf_37664cuda3std3__419piecewise_constructE:
	.zero		1
	.type		_ZN39_INTERNAL_4cf8d7d9_4_k_cu_d535aaaf_37664cuda3std3__45__cpo4cendE,@object
	.size		_ZN39_INTERNAL_4cf8d7d9_4_k_cu_d535aaaf_37664cuda3std3__45__cpo4cendE,(_ZN39_INTERNAL_4cf8d7d9_4_k_cu_d535aaaf_37664cuda3std6ranges3__45__cpo4swapE - _ZN39_INTERNAL_4cf8d7d9_4_k_cu_d535aaaf_37664cuda3std3__45__cpo4cendE)
_ZN39_INTERNAL_4cf8d7d9_4_k_cu_d535aaaf_37664cuda3std3__45__cpo4cendE:
	.zero		1
	.type		_ZN39_INTERNAL_4cf8d7d9_4_k_cu_d535aaaf_37664cuda3std6ranges3__45__cpo4swapE,@object
	.size		_ZN39_INTERNAL_4cf8d7d9_4_k_cu_d535aaaf_37664cuda3std6ranges3__45__cpo4swapE,(.L_7 - _ZN39_INTERNAL_4cf8d7d9_4_k_cu_d535aaaf_37664cuda3std6ranges3__45__cpo4swapE)
_ZN39_INTERNAL_4cf8d7d9_4_k_cu_d535aaaf_37664cuda3std6ranges3__45__cpo4swapE:
	.zero		1
.L_7:


//--------------------- .nv.constant0._ZN7cutlass13device_kernelINS_4gemm6kernel13GemmUniversalIN4cute5tupleIJiiiiEEENS1_10collective13CollectiveMmaINS1_37MainloopSm90TmaGmmaWarpSpecializedFP8ILi4ENS5_IJNS4_1CILi2EEENSA_ILi1EEESC_EEENS1_32KernelTmaWarpSpecializedPingpongEEENS5_IJNSA_ILi64EEESG_SG_EEENS_12float_e4m3_tENS5_IJlSC_lEEESI_SJ_NS4_8TiledMMAINS4_8MMA_AtomIJNS4_4SM904GMMA30MMA_64x64x32_F32E4M3E4M3_SS_TNILNSN_7ScaleInE1ELSP_1EEEEEENS4_6LayoutINS5_IJSC_SC_SC_EEENS5_IJNSA_ILi0EEESU_SU_EEEEENS5_IJNS4_10UnderscoreESX_SX_EEEEENS4_13SM90_TMA_LOADENS4_14ComposedLayoutINS4_7SwizzleILi2ELi4ELi3EEENS4_18smem_ptr_flag_bitsILi8EEENSS_INS5_IJNSA_ILi8EEESG_EEENS5_IJSG_SC_EEEEEEEvNS4_8identityENS4_23SM90_TMA_LOAD_MULTICASTES1A_vS1B_EENS_8epilogue10collective6detail29Sm90TmaWarpSpecializedAdapterINS1F_15DefaultEpilogueISI_SJ_SJ_NS1E_6thread17LinearCombinationISI_Li1EffLNS1J_9ScaleType4KindE0ELNS_15FloatRoundStyleE2ESI_EENS1_15EpilogueDefaultEEEEEvvEEEEvNT_6ParamsE --------------------------
	.section	.nv.constant0._ZN7cutlass13device_kernelINS_4gemm6kernel13GemmUniversalIN4cute5tupleIJiiiiEEENS1_10collective13CollectiveMmaINS1_37MainloopSm90TmaGmmaWarpSpecializedFP8ILi4ENS5_IJNS4_1CILi2EEENSA_ILi1EEESC_EEENS1_32KernelTmaWarpSpecializedPingpongEEENS5_IJNSA_ILi64EEESG_SG_EEENS_12float_e4m3_tENS5_IJlSC_lEEESI_SJ_NS4_8TiledMMAINS4_8MMA_AtomIJNS4_4SM904GMMA30MMA_64x64x32_F32E4M3E4M3_SS_TNILNSN_7ScaleInE1ELSP_1EEEEEENS4_6LayoutINS5_IJSC_SC_SC_EEENS5_IJNSA_ILi0EEESU_SU_EEEEENS5_IJNS4_10UnderscoreESX_SX_EEEEENS4_13SM90_TMA_LOADENS4_14ComposedLayoutINS4_7SwizzleILi2ELi4ELi3EEENS4_18smem_ptr_flag_bitsILi8EEENSS_INS5_IJNSA_ILi8EEESG_EEENS5_IJSG_SC_EEEEEEEvNS4_8identityENS4_23SM90_TMA_LOAD_MULTICASTES1A_vS1B_EENS_8epilogue10collective6detail29Sm90TmaWarpSpecializedAdapterINS1F_15DefaultEpilogueISI_SJ_SJ_NS1E_6thread17LinearCombinationISI_Li1EffLNS1J_9ScaleType4KindE0ELNS_15FloatRoundStyleE2ESI_EENS1_15EpilogueDefaultEEEEEvvEEEEvNT_6ParamsE,"a",@progbits
	.sectionflags	@""
	.align	4
.nv.constant0._ZN7cutlass13device_kernelINS_4gemm6kernel13GemmUniversalIN4cute5tupleIJiiiiEEENS1_10collective13CollectiveMmaINS1_37MainloopSm90TmaGmmaWarpSpecializedFP8ILi4ENS5_IJNS4_1CILi2EEENSA_ILi1EEESC_EEENS1_32KernelTmaWarpSpecializedPingpongEEENS5_IJNSA_ILi64EEESG_SG_EEENS_12float_e4m3_tENS5_IJlSC_lEEESI_SJ_NS4_8TiledMMAINS4_8MMA_AtomIJNS4_4SM904GMMA30MMA_64x64x32_F32E4M3E4M3_SS_TNILNSN_7ScaleInE1ELSP_1EEEEEENS4_6LayoutINS5_IJSC_SC_SC_EEENS5_IJNSA_ILi0EEESU_SU_EEEEENS5_IJNS4_10UnderscoreESX_SX_EEEEENS4_13SM90_TMA_LOADENS4_14ComposedLayoutINS4_7SwizzleILi2ELi4ELi3EEENS4_18smem_ptr_flag_bitsILi8EEENSS_INS5_IJNSA_ILi8EEESG_EEENS5_IJSG_SC_EEEEEEEvNS4_8identityENS4_23SM90_TMA_LOAD_MULTICASTES1A_vS1B_EENS_8epilogue10collective6detail29Sm90TmaWarpSpecializedAdapterINS1F_15DefaultEpilogueISI_SJ_SJ_NS1E_6thread17LinearCombinationISI_Li1EffLNS1J_9ScaleType4KindE0ELNS_15FloatRoundStyleE2ESI_EENS1_15EpilogueDefaultEEEEEvvEEEEvNT_6ParamsE:
	.zero		1664


//--------------------- SYMBOLS --------------------------

	.type		.nv.reservedSmem.offset0,@object
	.size		.nv.reservedSmem.offset0,0x4
